	.target	sm_100a

	.elftype	@"ET_EXEC"


//--------------------- .note.nv.tkinfo           --------------------------
	.section	.note.nv.tkinfo,"",@"SHT_NOTE"
	.sectionflags	@"SHF_NOTE_NV_TKINFO"
	.tkinfo
        /*0018*/ 	.word	0x00000002
        /*0030*/ 	.string	""
        /*0030*/ 	.string	"ptxas"
        /*0030*/ 	.string	"Cuda compilation tools, release 13.0, V13.0.88"
        /*0030*/ 	.string	"Build cuda_13.0.r13.0/compiler.36424714_0"
        /*0030*/ 	.string	"-arch sm_100a -m 64 "



//--------------------- .note.nv.cuinfo           --------------------------
	.section	.note.nv.cuinfo,"",@"SHT_NOTE"
	.sectionflags	@"SHF_NOTE_NV_CUINFO"
        /*0018*/ 	.short	0x0002
        /*001a*/ 	.short	0x0064
        /*001c*/ 	.short	0x0082
	.zero		2


//--------------------- .nv.info                  --------------------------
	.section	.nv.info,"",@"SHT_CUDA_INFO"
	.align	4


	//----- nvinfo : EIATTR_REGCOUNT
	.align		4
        /*0000*/ 	.byte	0x04, 0x2f
        /*0002*/ 	.short	(.L_19 - .L_18)
	.align		4
.L_18:
        /*0004*/ 	.word	index@(_ZN7cutlass13device_kernelINS_4gemm6kernel13GemmUniversalIN4cute5tupleIJiiiiEEENS1_10collective13CollectiveMmaINS1_35MainloopSm100TmaUmmaWarpSpecializedILi34ELi2ELi4ENS5_IJNS4_1CILi2EEESB_NSA_ILi1EEEEEEEENS5_IJNSA_ILi64EEENSA_ILi128EEENSA_ILi32EEEEEENS_12float_e5m2_tENS5_IJlSC_lEEESJ_SK_NS4_8TiledMMAINS4_8MMA_AtomIJNS4_10MMA_TraitsINS4_19SM100_MMA_F8F6F4_SSEJSJ_SJ_fSF_SG_NS4_17integral_constantINS4_4UMMA5MajorELSR_0EEESS_NSP_INSQ_7ScaleInELST_0EEESU_EEEEEENS4_6LayoutINS5_IJSC_SC_SC_EEENS5_IJNSA_ILi0EEESZ_SZ_EEEEENS5_IJNS4_10UnderscoreES12_S12_EEEEENS4_23SM90_TMA_LOAD_MULTICASTENS4_14ComposedLayoutINS4_7SwizzleILi1ELi4ELi3EEENS4_18smem_ptr_flag_bitsILi8EEENSX_INS5_IJNSA_ILi8EEESH_EEENS5_IJSH_SC_EEEEEEEvNS4_8identityES15_S1F_vS1G_EENS_8epilogue10collective18CollectiveEpilogueINS1I_23Sm100TmaWarpSpecializedILi2ELi2ELi32ELb0ELb0EEEJSI_NS5_IJNSX_ISF_SC_EES1N_EEESJ_SK_SJ_SK_NS1I_6fusion15FusionCallbacksIS1M_NS1P_17LinearCombinationISJ_fSJ_fLNS_15FloatRoundStyleE2EEESI_S1O_JEEENS4_5SM1004TMEM4LOAD26SM100_TMEM_LOAD_16dp32b32xENS4_13SM90_TMA_LOADENS16_INS17_ILi2ELi4ELi3EEES1A_NSX_INS5_IJS1B_SF_EEENS5_IJSF_SC_EEEEEEENS4_39AutoVectorizingCopyWithAssumedAlignmentILi128EEENS4_14SM90_TMA_STOREES24_S26_S26_EEEvvEEEEvNT_6ParamsE)
        /*0008*/ 	.word	0x00000072


	//----- nvinfo : EIATTR_FRAME_SIZE
	.align		4
.L_19:
        /*000c*/ 	.byte	0x04, 0x11
        /*000e*/ 	.short	(.L_21 - .L_20)
	.align		4
.L_20:
        /*0010*/ 	.word	index@($__internal_2_$__cuda_sm10x_tcgen05_guardrail_trap_unallocated_columns_being_dealloced)
        /*0014*/ 	.word	0x00000000


	//----- nvinfo : EIATTR_FRAME_SIZE
	.align		4
.L_21:
        /*0018*/ 	.byte	0x04, 0x11
        /*001a*/ 	.short	(.L_23 - .L_22)
	.align		4
.L_22:
        /*001c*/ 	.word	index@($__internal_1_$__cuda_sm10x_tcgen05_guardrail_trap_phase_invalid_during_alloc)
        /*0020*/ 	.word	0x00000000


	//----- nvinfo : EIATTR_FRAME_SIZE
	.align		4
.L_23:
        /*0024*/ 	.byte	0x04, 0x11
        /*0026*/ 	.short	(.L_25 - .L_24)
	.align		4
.L_24:
        /*0028*/ 	.word	index@($__internal_0_$__cuda_sm10x_tcgen05_guardrail_trap_col_being_dealloced_not_returned_by_alloc)
        /*002c*/ 	.word	0x00000000


	//----- nvinfo : EIATTR_FRAME_SIZE
	.align		4
.L_25:
        /*0030*/ 	.byte	0x04, 0x11
        /*0032*/ 	.short	(.L_27 - .L_26)
	.align		4
.L_26:
        /*0034*/ 	.word	index@(_ZN7cutlass13device_kernelINS_4gemm6kernel13GemmUniversalIN4cute5tupleIJiiiiEEENS1_10collective13CollectiveMmaINS1_35MainloopSm100TmaUmmaWarpSpecializedILi34ELi2ELi4ENS5_IJNS4_1CILi2EEESB_NSA_ILi1EEEEEEEENS5_IJNSA_ILi64EEENSA_ILi128EEENSA_ILi32EEEEEENS_12float_e5m2_tENS5_IJlSC_lEEESJ_SK_NS4_8TiledMMAINS4_8MMA_AtomIJNS4_10MMA_TraitsINS4_19SM100_MMA_F8F6F4_SSEJSJ_SJ_fSF_SG_NS4_17integral_constantINS4_4UMMA5MajorELSR_0EEESS_NSP_INSQ_7ScaleInELST_0EEESU_EEEEEENS4_6LayoutINS5_IJSC_SC_SC_EEENS5_IJNSA_ILi0EEESZ_SZ_EEEEENS5_IJNS4_10UnderscoreES12_S12_EEEEENS4_23SM90_TMA_LOAD_MULTICASTENS4_14ComposedLayoutINS4_7SwizzleILi1ELi4ELi3EEENS4_18smem_ptr_flag_bitsILi8EEENSX_INS5_IJNSA_ILi8EEESH_EEENS5_IJSH_SC_EEEEEEEvNS4_8identityES15_S1F_vS1G_EENS_8epilogue10collective18CollectiveEpilogueINS1I_23Sm100TmaWarpSpecializedILi2ELi2ELi32ELb0ELb0EEEJSI_NS5_IJNSX_ISF_SC_EES1N_EEESJ_SK_SJ_SK_NS1I_6fusion15FusionCallbacksIS1M_NS1P_17LinearCombinationISJ_fSJ_fLNS_15FloatRoundStyleE2EEESI_S1O_JEEENS4_5SM1004TMEM4LOAD26SM100_TMEM_LOAD_16dp32b32xENS4_13SM90_TMA_LOADENS16_INS17_ILi2ELi4ELi3EEES1A_NSX_INS5_IJS1B_SF_EEENS5_IJSF_SC_EEEEEEENS4_39AutoVectorizingCopyWithAssumedAlignmentILi128EEENS4_14SM90_TMA_STOREES24_S26_S26_EEEvvEEEEvNT_6ParamsE)
        /*0038*/ 	.word	0x00000000


	//----- nvinfo : EIATTR_MIN_STACK_SIZE
	.align		4
.L_27:
        /*003c*/ 	.byte	0x04, 0x12
        /*003e*/ 	.short	(.L_29 - .L_28)
	.align		4
.L_28:
        /*0040*/ 	.word	index@(_ZN7cutlass13device_kernelINS_4gemm6kernel13GemmUniversalIN4cute5tupleIJiiiiEEENS1_10collective13CollectiveMmaINS1_35MainloopSm100TmaUmmaWarpSpecializedILi34ELi2ELi4ENS5_IJNS4_1CILi2EEESB_NSA_ILi1EEEEEEEENS5_IJNSA_ILi64EEENSA_ILi128EEENSA_ILi32EEEEEENS_12float_e5m2_tENS5_IJlSC_lEEESJ_SK_NS4_8TiledMMAINS4_8MMA_AtomIJNS4_10MMA_TraitsINS4_19SM100_MMA_F8F6F4_SSEJSJ_SJ_fSF_SG_NS4_17integral_constantINS4_4UMMA5MajorELSR_0EEESS_NSP_INSQ_7ScaleInELST_0EEESU_EEEEEENS4_6LayoutINS5_IJSC_SC_SC_EEENS5_IJNSA_ILi0EEESZ_SZ_EEEEENS5_IJNS4_10UnderscoreES12_S12_EEEEENS4_23SM90_TMA_LOAD_MULTICASTENS4_14ComposedLayoutINS4_7SwizzleILi1ELi4ELi3EEENS4_18smem_ptr_flag_bitsILi8EEENSX_INS5_IJNSA_ILi8EEESH_EEENS5_IJSH_SC_EEEEEEEvNS4_8identityES15_S1F_vS1G_EENS_8epilogue10collective18CollectiveEpilogueINS1I_23Sm100TmaWarpSpecializedILi2ELi2ELi32ELb0ELb0EEEJSI_NS5_IJNSX_ISF_SC_EES1N_EEESJ_SK_SJ_SK_NS1I_6fusion15FusionCallbacksIS1M_NS1P_17LinearCombinationISJ_fSJ_fLNS_15FloatRoundStyleE2EEESI_S1O_JEEENS4_5SM1004TMEM4LOAD26SM100_TMEM_LOAD_16dp32b32xENS4_13SM90_TMA_LOADENS16_INS17_ILi2ELi4ELi3EEES1A_NSX_INS5_IJS1B_SF_EEENS5_IJSF_SC_EEEEEEENS4_39AutoVectorizingCopyWithAssumedAlignmentILi128EEENS4_14SM90_TMA_STOREES24_S26_S26_EEEvvEEEEvNT_6ParamsE)
        /*0044*/ 	.word	0x00000000
.L_29:


//--------------------- .nv.compat                --------------------------
	.section	.nv.compat,"",@"SHT_CUDA_COMPAT_INFO"
	.align	4
        /*0000*/ 	.byte	0x02, 0x09, 0x01, 0x00, 0x02, 0x02, 0x02, 0x00, 0x02, 0x05, 0x05, 0x00, 0x03, 0x07, 0x01, 0x01
        /*0010*/ 	.byte	0x02, 0x03, 0x01, 0x00, 0x02, 0x06, 0x01, 0x00, 0x04, 0x0b, 0x08, 0x00, 0x09, 0x00, 0x00, 0x00
        /*0020*/ 	.byte	0x00, 0x00, 0x00, 0x00


//--------------------- .nv.info._ZN7cutlass13device_kernelINS_4gemm6kernel13GemmUniversalIN4cute5tupleIJiiiiEEENS1_10collective13CollectiveMmaINS1_35MainloopSm100TmaUmmaWarpSpecializedILi34ELi2ELi4ENS5_IJNS4_1CILi2EEESB_NSA_ILi1EEEEEEEENS5_IJNSA_ILi64EEENSA_ILi128EEENSA_ILi32EEEEEENS_12float_e5m2_tENS5_IJlSC_lEEESJ_SK_NS4_8TiledMMAINS4_8MMA_AtomIJNS4_10MMA_TraitsINS4_19SM100_MMA_F8F6F4_SSEJSJ_SJ_fSF_SG_NS4_17integral_constantINS4_4UMMA5MajorELSR_0EEESS_NSP_INSQ_7ScaleInELST_0EEESU_EEEEEENS4_6LayoutINS5_IJSC_SC_SC_EEENS5_IJNSA_ILi0EEESZ_SZ_EEEEENS5_IJNS4_10UnderscoreES12_S12_EEEEENS4_23SM90_TMA_LOAD_MULTICASTENS4_14ComposedLayoutINS4_7SwizzleILi1ELi4ELi3EEENS4_18smem_ptr_flag_bitsILi8EEENSX_INS5_IJNSA_ILi8EEESH_EEENS5_IJSH_SC_EEEEEEEvNS4_8identityES15_S1F_vS1G_EENS_8epilogue10collective18CollectiveEpilogueINS1I_23Sm100TmaWarpSpecializedILi2ELi2ELi32ELb0ELb0EEEJSI_NS5_IJNSX_ISF_SC_EES1N_EEESJ_SK_SJ_SK_NS1I_6fusion15FusionCallbacksIS1M_NS1P_17LinearCombinationISJ_fSJ_fLNS_15FloatRoundStyleE2EEESI_S1O_JEEENS4_5SM1004TMEM4LOAD26SM100_TMEM_LOAD_16dp32b32xENS4_13SM90_TMA_LOADENS16_INS17_ILi2ELi4ELi3EEES1A_NSX_INS5_IJS1B_SF_EEENS5_IJSF_SC_EEEEEEENS4_39AutoVectorizingCopyWithAssumedAlignmentILi128EEENS4_14SM90_TMA_STOREES24_S26_S26_EEEvvEEEEvNT_6ParamsE --------------------------
	.section	.nv.info._ZN7cutlass13device_kernelINS_4gemm6kernel13GemmUniversalIN4cute5tupleIJiiiiEEENS1_10collective13CollectiveMmaINS1_35MainloopSm100TmaUmmaWarpSpecializedILi34ELi2ELi4ENS5_IJNS4_1CILi2EEESB_NSA_ILi1EEEEEEEENS5_IJNSA_ILi64EEENSA_ILi128EEENSA_ILi32EEEEEENS_12float_e5m2_tENS5_IJlSC_lEEESJ_SK_NS4_8TiledMMAINS4_8MMA_AtomIJNS4_10MMA_TraitsINS4_19SM100_MMA_F8F6F4_SSEJSJ_SJ_fSF_SG_NS4_17integral_constantINS4_4UMMA5MajorELSR_0EEESS_NSP_INSQ_7ScaleInELST_0EEESU_EEEEEENS4_6LayoutINS5_IJSC_SC_SC_EEENS5_IJNSA_ILi0EEESZ_SZ_EEEEENS5_IJNS4_10UnderscoreES12_S12_EEEEENS4_23SM90_TMA_LOAD_MULTICASTENS4_14ComposedLayoutINS4_7SwizzleILi1ELi4ELi3EEENS4_18smem_ptr_flag_bitsILi8EEENSX_INS5_IJNSA_ILi8EEESH_EEENS5_IJSH_SC_EEEEEEEvNS4_8identityES15_S1F_vS1G_EENS_8epilogue10collective18CollectiveEpilogueINS1I_23Sm100TmaWarpSpecializedILi2ELi2ELi32ELb0ELb0EEEJSI_NS5_IJNSX_ISF_SC_EES1N_EEESJ_SK_SJ_SK_NS1I_6fusion15FusionCallbacksIS1M_NS1P_17LinearCombinationISJ_fSJ_fLNS_15FloatRoundStyleE2EEESI_S1O_JEEENS4_5SM1004TMEM4LOAD26SM100_TMEM_LOAD_16dp32b32xENS4_13SM90_TMA_LOADENS16_INS17_ILi2ELi4ELi3EEES1A_NSX_INS5_IJS1B_SF_EEENS5_IJSF_SC_EEEEEEENS4_39AutoVectorizingCopyWithAssumedAlignmentILi128EEENS4_14SM90_TMA_STOREES24_S26_S26_EEEvvEEEEvNT_6ParamsE,"",@"SHT_CUDA_INFO"
	.sectionflags	@""
	.align	4


	//----- nvinfo : EIATTR_CUDA_API_VERSION
	.align		4
        /*0000*/ 	.byte	0x04, 0x37
        /*0002*/ 	.short	(.L_31 - .L_30)
.L_30:
        /*0004*/ 	.word	0x00000082


	//----- nvinfo : EIATTR_KPARAM_INFO
	.align		4
.L_31:
        /*0008*/ 	.byte	0x04, 0x17
        /*000a*/ 	.short	(.L_33 - .L_32)
.L_32:
        /*000c*/ 	.word	0x00000000
        /*0010*/ 	.short	0x0000
        /*0012*/ 	.short	0x0000
        /*0014*/ 	.byte	0x00, 0xf0, 0x01, 0x20


	//----- nvinfo : EIATTR_AT_ENTRY_FRAGMENTS
	.align		4
.L_33:
        /*0018*/ 	.byte	0x04, 0x4f
        /*001a*/ 	.short	(.L_35 - .L_34)


	//   ....[0]....
.L_34:
        /*001c*/ 	.word	0x00000006


	//----- nvinfo : EIATTR_RESERVED_SMEM_USED
	.align		4
.L_35:
        /*0020*/ 	.byte	0x01, 0x41
	.zero		2


	//----- nvinfo : EIATTR_SPARSE_MMA_MASK
	.align		4
        /*0024*/ 	.byte	0x03, 0x50
        /*0026*/ 	.short	0x0000


	//----- nvinfo : EIATTR_TCGEN05_1CTA_USED
	.align		4
        /*0028*/ 	.byte	0x01, 0x51
	.zero		2


	//----- nvinfo : EIATTR_MAXREG_COUNT
	.align		4
        /*002c*/ 	.byte	0x03, 0x1b
        /*002e*/ 	.short	0x00ff


	//----- nvinfo : EIATTR_NUM_BARRIERS
	.align		4
        /*0030*/ 	.byte	0x02, 0x4c
        /*0032*/ 	.byte	0x07
	.zero		1


	//----- nvinfo : EIATTR_EXTERNS
	.align		4
        /*0034*/ 	.byte	0x04, 0x0f
        /*0036*/ 	.short	(.L_37 - .L_36)


	//   ....[0]....
	.align		4
.L_36:
        /*0038*/ 	.word	index@(__assertfail)


	//----- nvinfo : EIATTR_MERCURY_ISA_VERSION
	.align		4
.L_37:
        /*003c*/ 	.byte	0x03, 0x5f
        /*003e*/ 	.short	0x0101


	//----- nvinfo : EIATTR_INT_WARP_WIDE_INSTR_OFFSETS
	.align		4
        /*0040*/ 	.byte	0x04, 0x31
        /*0042*/ 	.short	(.L_39 - .L_38)


	//   ....[0]....
.L_38:
        /*0044*/ 	.word	0x00005170


	//   ....[1]....
        /*0048*/ 	.word	0x00005190


	//   ....[2]....
        /*004c*/ 	.word	0x000051c0


	//   ....[3]....
        /*0050*/ 	.word	0x00005d00


	//   ....[4]....
        /*0054*/ 	.word	0x00005d70


	//   ....[5]....
        /*0058*/ 	.word	0x00005e40


	//   ....[6]....
        /*005c*/ 	.word	0x00005ef0


	//----- nvinfo : EIATTR_COOP_GROUP_MASK_REGIDS
	.align		4
.L_39:
        /*0060*/ 	.byte	0x04, 0x29
        /*0062*/ 	.short	(.L_41 - .L_40)


	//   ....[0]....
.L_40:
        /*0064*/ 	.word	0xffffffff


	//   ....[1]....
        /*0068*/ 	.word	0xffffffff


	//   ....[2]....
        /*006c*/ 	.word	0xffffffff


	//   ....[3]....
        /*0070*/ 	.word	0xffffffff


	//   ....[4]....
        /*0074*/ 	.word	0xffffffff


	//   ....[5]....
        /*0078*/ 	.word	0xffffffff


	//   ....[6]....
        /*007c*/ 	.word	0xffffffff


	//   ....[7]....
        /*0080*/ 	.word	0xffffffff


	//   ....[8]....
        /*0084*/ 	.word	0xffffffff


	//   ....[9]....
        /*0088*/ 	.word	0xffffffff


	//   ....[10]....
        /*008c*/ 	.word	0xffffffff


	//   ....[11]....
        /*0090*/ 	.word	0xffffffff


	//   ....[12]....
        /*0094*/ 	.word	0xffffffff


	//   ....[13]....
        /*0098*/ 	.word	0xffffffff


	//----- nvinfo : EIATTR_COOP_GROUP_INSTR_OFFSETS
	.align		4
.L_41:
        /*009c*/ 	.byte	0x04, 0x28
        /*009e*/ 	.short	(.L_43 - .L_42)


	//   ....[0]....
.L_42:
        /*00a0*/ 	.word	0x00000080


	//   ....[1]....
        /*00a4*/ 	.word	0x000004f0


	//   ....[2]....
        /*00a8*/ 	.word	0x00000a90


	//   ....[3]....
        /*00ac*/ 	.word	0x00000bf0


	//   ....[4]....
        /*00b0*/ 	.word	0x00000cf0


	//   ....[5]....
        /*00b4*/ 	.word	0x00000e60


	//   ....[6]....
        /*00b8*/ 	.word	0x00001000


	//   ....[7]....
        /*00bc*/ 	.word	0x000011b0


	//   ....[8]....
        /*00c0*/ 	.word	0x00002500


	//   ....[9]....
        /*00c4*/ 	.word	0x000044b0


	//   ....[10]....
        /*00c8*/ 	.word	0x000046c0


	//   ....[11]....
        /*00cc*/ 	.word	0x000046f0


	//   ....[12]....
        /*00d0*/ 	.word	0x00005050


	//   ....[13]....
        /*00d4*/ 	.word	0x00005280


	//----- nvinfo : EIATTR_VRC_CTA_INIT_COUNT
	.align		4
.L_43:
        /*00d8*/ 	.byte	0x02, 0x4a
        /*00da*/ 	.byte	0x80
	.zero		1


	//----- nvinfo : EIATTR_SYSCALL_OFFSETS
	.align		4
        /*00dc*/ 	.byte	0x04, 0x46
        /*00de*/ 	.short	(.L_45 - .L_44)


	//   ....[0]....
.L_44:
        /*00e0*/ 	.word	0x00006b00


	//   ....[1]....
        /*00e4*/ 	.word	0x00006c40


	//   ....[2]....
        /*00e8*/ 	.word	0x00007470


	//   ....[3]....
        /*00ec*/ 	.word	0x00008200


	//----- nvinfo : EIATTR_MBARRIER_INSTR_OFFSETS
	.align		4
.L_45:
        /*00f0*/ 	.byte	0x04, 0x39
        /*00f2*/ 	.short	(.L_47 - .L_46)


	//   ....[0]....
.L_46:
        /*00f4*/ 	.word	0x00000630
        /*00f8*/ 	.word	0x000000ff
        /*00fc*/ 	.word	0x00000000
        /*0100*/ 	.short	0x0100
        /*0102*/ 	.byte	0x04
	.zero		1


	//   ....[1]....
        /*0104*/ 	.word	0x00000640
        /*0108*/ 	.word	0x000000ff
        /*010c*/ 	.word	0x00000110
        /*0110*/ 	.short	0x0100
        /*0112*/ 	.byte	0x04
	.zero		1


	//   ....[2]....
        /*0114*/ 	.word	0x00000650
        /*0118*/ 	.word	0x000000ff
        /*011c*/ 	.word	0x00000008
        /*0120*/ 	.short	0x0100
        /*0122*/ 	.byte	0x04
	.zero		1


	//   ....[3]....
        /*0124*/ 	.word	0x00000660
        /*0128*/ 	.word	0x000000ff
        /*012c*/ 	.word	0x00000118
        /*0130*/ 	.short	0x0100
        /*0132*/ 	.byte	0x04
	.zero		1


	//   ....[4]....
        /*0134*/ 	.word	0x00000670
        /*0138*/ 	.word	0x000000ff
        /*013c*/ 	.word	0x00000010
        /*0140*/ 	.short	0x0100
        /*0142*/ 	.byte	0x04
	.zero		1


	//   ....[5]....
        /*0144*/ 	.word	0x00000680
        /*0148*/ 	.word	0x000000ff
        /*014c*/ 	.word	0x00000120
        /*0150*/ 	.short	0x0100
        /*0152*/ 	.byte	0x04
	.zero		1


	//   ....[6]....
        /*0154*/ 	.word	0x00000690
        /*0158*/ 	.word	0x000000ff
        /*015c*/ 	.word	0x00000018
        /*0160*/ 	.short	0x0100
        /*0162*/ 	.byte	0x04
	.zero		1


	//   ....[7]....
        /*0164*/ 	.word	0x000006a0
        /*0168*/ 	.word	0x000000ff
        /*016c*/ 	.word	0x00000128
        /*0170*/ 	.short	0x0100
        /*0172*/ 	.byte	0x04
	.zero		1


	//   ....[8]....
        /*0174*/ 	.word	0x000006b0
        /*0178*/ 	.word	0x000000ff
        /*017c*/ 	.word	0x00000020
        /*0180*/ 	.short	0x0100
        /*0182*/ 	.byte	0x04
	.zero		1


	//   ....[9]....
        /*0184*/ 	.word	0x000006c0
        /*0188*/ 	.word	0x000000ff
        /*018c*/ 	.word	0x00000130
        /*0190*/ 	.short	0x0100
        /*0192*/ 	.byte	0x04
	.zero		1


	//   ....[10]....
        /*0194*/ 	.word	0x000006d0
        /*0198*/ 	.word	0x000000ff
        /*019c*/ 	.word	0x00000028
        /*01a0*/ 	.short	0x0100
        /*01a2*/ 	.byte	0x04
	.zero		1


	//   ....[11]....
        /*01a4*/ 	.word	0x000006e0
        /*01a8*/ 	.word	0x000000ff
        /*01ac*/ 	.word	0x00000138
        /*01b0*/ 	.short	0x0100
        /*01b2*/ 	.byte	0x04
	.zero		1


	//   ....[12]....
        /*01b4*/ 	.word	0x000006f0
        /*01b8*/ 	.word	0x000000ff
        /*01bc*/ 	.word	0x00000030
        /*01c0*/ 	.short	0x0100
        /*01c2*/ 	.byte	0x04
	.zero		1


	//   ....[13]....
        /*01c4*/ 	.word	0x00000700
        /*01c8*/ 	.word	0x000000ff
        /*01cc*/ 	.word	0x00000140
        /*01d0*/ 	.short	0x0100
        /*01d2*/ 	.byte	0x04
	.zero		1


	//   ....[14]....
        /*01d4*/ 	.word	0x00000710
        /*01d8*/ 	.word	0x000000ff
        /*01dc*/ 	.word	0x00000038
        /*01e0*/ 	.short	0x0100
        /*01e2*/ 	.byte	0x04
	.zero		1


	//   ....[15]....
        /*01e4*/ 	.word	0x00000720
        /*01e8*/ 	.word	0x000000ff
        /*01ec*/ 	.word	0x00000148
        /*01f0*/ 	.short	0x0100
        /*01f2*/ 	.byte	0x04
	.zero		1


	//   ....[16]....
        /*01f4*/ 	.word	0x00000730
        /*01f8*/ 	.word	0x000000ff
        /*01fc*/ 	.word	0x00000040
        /*0200*/ 	.short	0x0100
        /*0202*/ 	.byte	0x04
	.zero		1


	//   ....[17]....
        /*0204*/ 	.word	0x00000740
        /*0208*/ 	.word	0x000000ff
        /*020c*/ 	.word	0x00000150
        /*0210*/ 	.short	0x0100
        /*0212*/ 	.byte	0x04
	.zero		1


	//   ....[18]....
        /*0214*/ 	.word	0x00000750
        /*0218*/ 	.word	0x000000ff
        /*021c*/ 	.word	0x00000048
        /*0220*/ 	.short	0x0100
        /*0222*/ 	.byte	0x04
	.zero		1


	//   ....[19]....
        /*0224*/ 	.word	0x00000760
        /*0228*/ 	.word	0x000000ff
        /*022c*/ 	.word	0x00000158
        /*0230*/ 	.short	0x0100
        /*0232*/ 	.byte	0x04
	.zero		1


	//   ....[20]....
        /*0234*/ 	.word	0x00000770
        /*0238*/ 	.word	0x000000ff
        /*023c*/ 	.word	0x00000050
        /*0240*/ 	.short	0x0100
        /*0242*/ 	.byte	0x04
	.zero		1


	//   ....[21]....
        /*0244*/ 	.word	0x00000780
        /*0248*/ 	.word	0x000000ff
        /*024c*/ 	.word	0x00000160
        /*0250*/ 	.short	0x0100
        /*0252*/ 	.byte	0x04
	.zero		1


	//   ....[22]....
        /*0254*/ 	.word	0x00000790
        /*0258*/ 	.word	0x000000ff
        /*025c*/ 	.word	0x00000058
        /*0260*/ 	.short	0x0100
        /*0262*/ 	.byte	0x04
	.zero		1


	//   ....[23]....
        /*0264*/ 	.word	0x000007a0
        /*0268*/ 	.word	0x000000ff
        /*026c*/ 	.word	0x00000168
        /*0270*/ 	.short	0x0100
        /*0272*/ 	.byte	0x04
	.zero		1


	//   ....[24]....
        /*0274*/ 	.word	0x000007b0
        /*0278*/ 	.word	0x000000ff
        /*027c*/ 	.word	0x00000060
        /*0280*/ 	.short	0x0100
        /*0282*/ 	.byte	0x04
	.zero		1


	//   ....[25]....
        /*0284*/ 	.word	0x000007c0
        /*0288*/ 	.word	0x000000ff
        /*028c*/ 	.word	0x00000170
        /*0290*/ 	.short	0x0100
        /*0292*/ 	.byte	0x04
	.zero		1


	//   ....[26]....
        /*0294*/ 	.word	0x000007d0
        /*0298*/ 	.word	0x000000ff
        /*029c*/ 	.word	0x00000068
        /*02a0*/ 	.short	0x0100
        /*02a2*/ 	.byte	0x04
	.zero		1


	//   ....[27]....
        /*02a4*/ 	.word	0x000007e0
        /*02a8*/ 	.word	0x000000ff
        /*02ac*/ 	.word	0x00000178
        /*02b0*/ 	.short	0x0100
        /*02b2*/ 	.byte	0x04
	.zero		1


	//   ....[28]....
        /*02b4*/ 	.word	0x000007f0
        /*02b8*/ 	.word	0x000000ff
        /*02bc*/ 	.word	0x00000070
        /*02c0*/ 	.short	0x0100
        /*02c2*/ 	.byte	0x04
	.zero		1


	//   ....[29]....
        /*02c4*/ 	.word	0x00000800
        /*02c8*/ 	.word	0x000000ff
        /*02cc*/ 	.word	0x00000180
        /*02d0*/ 	.short	0x0100
        /*02d2*/ 	.byte	0x04
	.zero		1


	//   ....[30]....
        /*02d4*/ 	.word	0x00000810
        /*02d8*/ 	.word	0x000000ff
        /*02dc*/ 	.word	0x00000078
        /*02e0*/ 	.short	0x0100
        /*02e2*/ 	.byte	0x04
	.zero		1


	//   ....[31]....
        /*02e4*/ 	.word	0x00000820
        /*02e8*/ 	.word	0x000000ff
        /*02ec*/ 	.word	0x00000188
        /*02f0*/ 	.short	0x0100
        /*02f2*/ 	.byte	0x04
	.zero		1


	//   ....[32]....
        /*02f4*/ 	.word	0x00000830
        /*02f8*/ 	.word	0x000000ff
        /*02fc*/ 	.word	0x00000080
        /*0300*/ 	.short	0x0100
        /*0302*/ 	.byte	0x04
	.zero		1


	//   ....[33]....
        /*0304*/ 	.word	0x00000840
        /*0308*/ 	.word	0x000000ff
        /*030c*/ 	.word	0x00000190
        /*0310*/ 	.short	0x0100
        /*0312*/ 	.byte	0x04
	.zero		1


	//   ....[34]....
        /*0314*/ 	.word	0x00000850
        /*0318*/ 	.word	0x000000ff
        /*031c*/ 	.word	0x00000088
        /*0320*/ 	.short	0x0100
        /*0322*/ 	.byte	0x04
	.zero		1


	//   ....[35]....
        /*0324*/ 	.word	0x00000860
        /*0328*/ 	.word	0x000000ff
        /*032c*/ 	.word	0x00000198
        /*0330*/ 	.short	0x0100
        /*0332*/ 	.byte	0x04
	.zero		1


	//   ....[36]....
        /*0334*/ 	.word	0x00000870
        /*0338*/ 	.word	0x000000ff
        /*033c*/ 	.word	0x00000090
        /*0340*/ 	.short	0x0100
        /*0342*/ 	.byte	0x04
	.zero		1


	//   ....[37]....
        /*0344*/ 	.word	0x00000880
        /*0348*/ 	.word	0x000000ff
        /*034c*/ 	.word	0x000001a0
        /*0350*/ 	.short	0x0100
        /*0352*/ 	.byte	0x04
	.zero		1


	//   ....[38]....
        /*0354*/ 	.word	0x00000890
        /*0358*/ 	.word	0x000000ff
        /*035c*/ 	.word	0x00000098
        /*0360*/ 	.short	0x0100
        /*0362*/ 	.byte	0x04
	.zero		1


	//   ....[39]....
        /*0364*/ 	.word	0x000008a0
        /*0368*/ 	.word	0x000000ff
        /*036c*/ 	.word	0x000001a8
        /*0370*/ 	.short	0x0100
        /*0372*/ 	.byte	0x04
	.zero		1


	//   ....[40]....
        /*0374*/ 	.word	0x000008b0
        /*0378*/ 	.word	0x000000ff
        /*037c*/ 	.word	0x000000a0
        /*0380*/ 	.short	0x0100
        /*0382*/ 	.byte	0x04
	.zero		1


	//   ....[41]....
        /*0384*/ 	.word	0x000008c0
        /*0388*/ 	.word	0x000000ff
        /*038c*/ 	.word	0x000001b0
        /*0390*/ 	.short	0x0100
        /*0392*/ 	.byte	0x04
	.zero		1


	//   ....[42]....
        /*0394*/ 	.word	0x000008d0
        /*0398*/ 	.word	0x000000ff
        /*039c*/ 	.word	0x000000a8
        /*03a0*/ 	.short	0x0100
        /*03a2*/ 	.byte	0x04
	.zero		1


	//   ....[43]....
        /*03a4*/ 	.word	0x000008e0
        /*03a8*/ 	.word	0x000000ff
        /*03ac*/ 	.word	0x000001b8
        /*03b0*/ 	.short	0x0100
        /*03b2*/ 	.byte	0x04
	.zero		1


	//   ....[44]....
        /*03b4*/ 	.word	0x000008f0
        /*03b8*/ 	.word	0x000000ff
        /*03bc*/ 	.word	0x000000b0
        /*03c0*/ 	.short	0x0100
        /*03c2*/ 	.byte	0x04
	.zero		1


	//   ....[45]....
        /*03c4*/ 	.word	0x00000900
        /*03c8*/ 	.word	0x000000ff
        /*03cc*/ 	.word	0x000001c0
        /*03d0*/ 	.short	0x0100
        /*03d2*/ 	.byte	0x04
	.zero		1


	//   ....[46]....
        /*03d4*/ 	.word	0x00000910
        /*03d8*/ 	.word	0x000000ff
        /*03dc*/ 	.word	0x000000b8
        /*03e0*/ 	.short	0x0100
        /*03e2*/ 	.byte	0x04
	.zero		1


	//   ....[47]....
        /*03e4*/ 	.word	0x00000920
        /*03e8*/ 	.word	0x000000ff
        /*03ec*/ 	.word	0x000001c8
        /*03f0*/ 	.short	0x0100
        /*03f2*/ 	.byte	0x04
	.zero		1


	//   ....[48]....
        /*03f4*/ 	.word	0x00000930
        /*03f8*/ 	.word	0x000000ff
        /*03fc*/ 	.word	0x000000c0
        /*0400*/ 	.short	0x0100
        /*0402*/ 	.byte	0x04
	.zero		1


	//   ....[49]....
        /*0404*/ 	.word	0x00000940
        /*0408*/ 	.word	0x000000ff
        /*040c*/ 	.word	0x000001d0
        /*0410*/ 	.short	0x0100
        /*0412*/ 	.byte	0x04
	.zero		1


	//   ....[50]....
        /*0414*/ 	.word	0x00000950
        /*0418*/ 	.word	0x000000ff
        /*041c*/ 	.word	0x000000c8
        /*0420*/ 	.short	0x0100
        /*0422*/ 	.byte	0x04
	.zero		1


	//   ....[51]....
        /*0424*/ 	.word	0x00000960
        /*0428*/ 	.word	0x000000ff
        /*042c*/ 	.word	0x000001d8
        /*0430*/ 	.short	0x0100
        /*0432*/ 	.byte	0x04
	.zero		1


	//   ....[52]....
        /*0434*/ 	.word	0x00000970
        /*0438*/ 	.word	0x000000ff
        /*043c*/ 	.word	0x000000d0
        /*0440*/ 	.short	0x0100
        /*0442*/ 	.byte	0x04
	.zero		1


	//   ....[53]....
        /*0444*/ 	.word	0x00000980
        /*0448*/ 	.word	0x000000ff
        /*044c*/ 	.word	0x000001e0
        /*0450*/ 	.short	0x0100
        /*0452*/ 	.byte	0x04
	.zero		1


	//   ....[54]....
        /*0454*/ 	.word	0x00000990
        /*0458*/ 	.word	0x000000ff
        /*045c*/ 	.word	0x000000d8
        /*0460*/ 	.short	0x0100
        /*0462*/ 	.byte	0x04
	.zero		1


	//   ....[55]....
        /*0464*/ 	.word	0x000009a0
        /*0468*/ 	.word	0x000000ff
        /*046c*/ 	.word	0x000001e8
        /*0470*/ 	.short	0x0100
        /*0472*/ 	.byte	0x04
	.zero		1


	//   ....[56]....
        /*0474*/ 	.word	0x000009b0
        /*0478*/ 	.word	0x000000ff
        /*047c*/ 	.word	0x000000e0
        /*0480*/ 	.short	0x0100
        /*0482*/ 	.byte	0x04
	.zero		1


	//   ....[57]....
        /*0484*/ 	.word	0x000009c0
        /*0488*/ 	.word	0x000000ff
        /*048c*/ 	.word	0x000001f0
        /*0490*/ 	.short	0x0100
        /*0492*/ 	.byte	0x04
	.zero		1


	//   ....[58]....
        /*0494*/ 	.word	0x000009d0
        /*0498*/ 	.word	0x000000ff
        /*049c*/ 	.word	0x000000e8
        /*04a0*/ 	.short	0x0100
        /*04a2*/ 	.byte	0x04
	.zero		1


	//   ....[59]....
        /*04a4*/ 	.word	0x000009e0
        /*04a8*/ 	.word	0x000000ff
        /*04ac*/ 	.word	0x000001f8
        /*04b0*/ 	.short	0x0100
        /*04b2*/ 	.byte	0x04
	.zero		1


	//   ....[60]....
        /*04b4*/ 	.word	0x000009f0
        /*04b8*/ 	.word	0x000000ff
        /*04bc*/ 	.word	0x000000f0
        /*04c0*/ 	.short	0x0100
        /*04c2*/ 	.byte	0x04
	.zero		1


	//   ....[61]....
        /*04c4*/ 	.word	0x00000a00
        /*04c8*/ 	.word	0x000000ff
        /*04cc*/ 	.word	0x00000200
        /*04d0*/ 	.short	0x0100
        /*04d2*/ 	.byte	0x04
	.zero		1


	//   ....[62]....
        /*04d4*/ 	.word	0x00000a10
        /*04d8*/ 	.word	0x000000ff
        /*04dc*/ 	.word	0x000000f8
        /*04e0*/ 	.short	0x0100
        /*04e2*/ 	.byte	0x04
	.zero		1


	//   ....[63]....
        /*04e4*/ 	.word	0x00000a20
        /*04e8*/ 	.word	0x000000ff
        /*04ec*/ 	.word	0x00000208
        /*04f0*/ 	.short	0x0100
        /*04f2*/ 	.byte	0x04
	.zero		1


	//   ....[64]....
        /*04f4*/ 	.word	0x00000a30
        /*04f8*/ 	.word	0x000000ff
        /*04fc*/ 	.word	0x00000100
        /*0500*/ 	.short	0x0100
        /*0502*/ 	.byte	0x04
	.zero		1


	//   ....[65]....
        /*0504*/ 	.word	0x00000a40
        /*0508*/ 	.word	0x000000ff
        /*050c*/ 	.word	0x00000210
        /*0510*/ 	.short	0x0100
        /*0512*/ 	.byte	0x04
	.zero		1


	//   ....[66]....
        /*0514*/ 	.word	0x00000a50
        /*0518*/ 	.word	0x000000ff
        /*051c*/ 	.word	0x00000108
        /*0520*/ 	.short	0x0100
        /*0522*/ 	.byte	0x04
	.zero		1


	//   ....[67]....
        /*0524*/ 	.word	0x00000a60
        /*0528*/ 	.word	0x000000ff
        /*052c*/ 	.word	0x00000218
        /*0530*/ 	.short	0x0100
        /*0532*/ 	.byte	0x04
	.zero		1


	//   ....[68]....
        /*0534*/ 	.word	0x00000ba0
        /*0538*/ 	.word	0x000000ff
        /*053c*/ 	.word	0x00000220
        /*0540*/ 	.short	0x0100
        /*0542*/ 	.byte	0x04
	.zero		1


	//   ....[69]....
        /*0544*/ 	.word	0x00000bb0
        /*0548*/ 	.word	0x000000ff
        /*054c*/ 	.word	0x00000230
        /*0550*/ 	.short	0x0100
        /*0552*/ 	.byte	0x04
	.zero		1


	//   ....[70]....
        /*0554*/ 	.word	0x00000bc0
        /*0558*/ 	.word	0x000000ff
        /*055c*/ 	.word	0x00000228
        /*0560*/ 	.short	0x0100
        /*0562*/ 	.byte	0x04
	.zero		1


	//   ....[71]....
        /*0564*/ 	.word	0x00000bd0
        /*0568*/ 	.word	0x000000ff
        /*056c*/ 	.word	0x00000238
        /*0570*/ 	.short	0x0100
        /*0572*/ 	.byte	0x04
	.zero		1


	//   ....[72]....
        /*0574*/ 	.word	0x00000cc0
        /*0578*/ 	.word	0x000000ff
        /*057c*/ 	.word	0x00000240
        /*0580*/ 	.short	0x0100
        /*0582*/ 	.byte	0x06
	.zero		1


	//   ....[73]....
        /*0584*/ 	.word	0x00000cd0
        /*0588*/ 	.word	0x000000ff
        /*058c*/ 	.word	0x00000248
        /*0590*/ 	.short	0x0100
        /*0592*/ 	.byte	0x06
	.zero		1


	//   ....[74]....
        /*0594*/ 	.word	0x00000e10
        /*0598*/ 	.word	0x000000ff
        /*059c*/ 	.word	0x00000250
        /*05a0*/ 	.short	0x0100
        /*05a2*/ 	.byte	0x06
	.zero		1


	//   ....[75]....
        /*05a4*/ 	.word	0x00000e20
        /*05a8*/ 	.word	0x000000ff
        /*05ac*/ 	.word	0x00000260
        /*05b0*/ 	.short	0x0100
        /*05b2*/ 	.byte	0x06
	.zero		1


	//   ....[76]....
        /*05b4*/ 	.word	0x00000e30
        /*05b8*/ 	.word	0x000000ff
        /*05bc*/ 	.word	0x00000258
        /*05c0*/ 	.short	0x0100
        /*05c2*/ 	.byte	0x06
	.zero		1


	//   ....[77]....
        /*05c4*/ 	.word	0x00000e40
        /*05c8*/ 	.word	0x000000ff
        /*05cc*/ 	.word	0x00000268
        /*05d0*/ 	.short	0x0100
        /*05d2*/ 	.byte	0x06
	.zero		1


	//   ....[78]....
        /*05d4*/ 	.word	0x00000f70
        /*05d8*/ 	.word	0x000000ff
        /*05dc*/ 	.word	0x00000270
        /*05e0*/ 	.short	0x0100
        /*05e2*/ 	.byte	0x04
	.zero		1


	//   ....[79]....
        /*05e4*/ 	.word	0x00000f80
        /*05e8*/ 	.word	0x000000ff
        /*05ec*/ 	.word	0x00000290
        /*05f0*/ 	.short	0x0100
        /*05f2*/ 	.byte	0x04
	.zero		1


	//   ....[80]....
        /*05f4*/ 	.word	0x00000f90
        /*05f8*/ 	.word	0x000000ff
        /*05fc*/ 	.word	0x00000278
        /*0600*/ 	.short	0x0100
        /*0602*/ 	.byte	0x04
	.zero		1


	//   ....[81]....
        /*0604*/ 	.word	0x00000fa0
        /*0608*/ 	.word	0x000000ff
        /*060c*/ 	.word	0x00000298
        /*0610*/ 	.short	0x0100
        /*0612*/ 	.byte	0x04
	.zero		1


	//   ....[82]....
        /*0614*/ 	.word	0x00000fb0
        /*0618*/ 	.word	0x000000ff
        /*061c*/ 	.word	0x00000280
        /*0620*/ 	.short	0x0100
        /*0622*/ 	.byte	0x04
	.zero		1


	//   ....[83]....
        /*0624*/ 	.word	0x00000fc0
        /*0628*/ 	.word	0x000000ff
        /*062c*/ 	.word	0x000002a0
        /*0630*/ 	.short	0x0100
        /*0632*/ 	.byte	0x04
	.zero		1


	//   ....[84]....
        /*0634*/ 	.word	0x00000fd0
        /*0638*/ 	.word	0x000000ff
        /*063c*/ 	.word	0x00000288
        /*0640*/ 	.short	0x0100
        /*0642*/ 	.byte	0x04
	.zero		1


	//   ....[85]....
        /*0644*/ 	.word	0x00000fe0
        /*0648*/ 	.word	0x000000ff
        /*064c*/ 	.word	0x000002a8
        /*0650*/ 	.short	0x0100
        /*0652*/ 	.byte	0x04
	.zero		1


	//   ....[86]....
        /*0654*/ 	.word	0x000010d0
        /*0658*/ 	.word	0x000000ff
        /*065c*/ 	.word	0x000002b0
        /*0660*/ 	.short	0x0100
        /*0662*/ 	.byte	0x04
	.zero		1


	//   ....[87]....
        /*0664*/ 	.word	0x000010e0
        /*0668*/ 	.word	0x000000ff
        /*066c*/ 	.word	0x000002c0
        /*0670*/ 	.short	0x0100
        /*0672*/ 	.byte	0x04
	.zero		1


	//   ....[88]....
        /*0674*/ 	.word	0x000010f0
        /*0678*/ 	.word	0x000000ff
        /*067c*/ 	.word	0x000002b8
        /*0680*/ 	.short	0x0100
        /*0682*/ 	.byte	0x04
	.zero		1


	//   ....[89]....
        /*0684*/ 	.word	0x00001100
        /*0688*/ 	.word	0x000000ff
        /*068c*/ 	.word	0x000002c8
        /*0690*/ 	.short	0x0100
        /*0692*/ 	.byte	0x04
	.zero		1


	//   ....[90]....
        /*0694*/ 	.word	0x00001d90
        /*0698*/ 	.word	0x00000000
        /*069c*/ 	.word	0x000002c0
        /*06a0*/ 	.short	0x010a
        /*06a2*/ 	.byte	0xff
	.zero		1


	//   ....[91]....
        /*06a4*/ 	.word	0x00001db0
        /*06a8*/ 	.word	0x00000000
        /*06ac*/ 	.word	0x000002b0
        /*06b0*/ 	.short	0x0101
        /*06b2*/ 	.byte	0xff
	.zero		1


	//   ....[92]....
        /*06b4*/ 	.word	0x00001e70
        /*06b8*/ 	.word	0x000000ff
        /*06bc*/ 	.word	0x00000110
        /*06c0*/ 	.short	0x010a
        /*06c2*/ 	.byte	0x04
	.zero		1


	//   ....[93]....
        /*06c4*/ 	.word	0x00001f00
        /*06c8*/ 	.word	0x000000ff
        /*06cc*/ 	.word	0x00000110
        /*06d0*/ 	.short	0x010a
        /*06d2*/ 	.byte	0x21
	.zero		1


	//   ....[94]....
        /*06d4*/ 	.word	0x00002090
        /*06d8*/ 	.word	0x000000ff
        /*06dc*/ 	.word	0x00000110
        /*06e0*/ 	.short	0x010a
        /*06e2*/ 	.byte	0x05
	.zero		1


	//   ....[95]....
        /*06e4*/ 	.word	0x000021c0
        /*06e8*/ 	.word	0x000000ff
        /*06ec*/ 	.word	0x00000248
        /*06f0*/ 	.short	0x0101
        /*06f2*/ 	.byte	0x15
	.zero		1


	//   ....[96]....
        /*06f4*/ 	.word	0x000021e0
        /*06f8*/ 	.word	0x000000ff
        /*06fc*/ 	.word	0x00000110
        /*0700*/ 	.short	0x010a
        /*0702*/ 	.byte	0x04
	.zero		1


	//   ....[97]....
        /*0704*/ 	.word	0x00002260
        /*0708*/ 	.word	0x000000ff
        /*070c*/ 	.word	0x00000110
        /*0710*/ 	.short	0x010a
        /*0712*/ 	.byte	0x11
	.zero		1


	//   ....[98]....
        /*0714*/ 	.word	0x000023f0
        /*0718*/ 	.word	0x000000ff
        /*071c*/ 	.word	0x00000110
        /*0720*/ 	.short	0x010a
        /*0722*/ 	.byte	0x05
	.zero		1


	//   ....[99]....
        /*0724*/ 	.word	0x00002530
        /*0728*/ 	.word	0x00000003
        /*072c*/ 	.word	0x00000250
        /*0730*/ 	.short	0x010a
        /*0732*/ 	.byte	0xff
	.zero		1


	//   ....[100]....
        /*0734*/ 	.word	0x00002680
        /*0738*/ 	.word	0x00000000
        /*073c*/ 	.word	0x00000000
        /*0740*/ 	.short	0x0101
        /*0742*/ 	.byte	0xff
	.zero		1


	//   ....[101]....
        /*0744*/ 	.word	0x00002c20
        /*0748*/ 	.word	0x000000ff
        /*074c*/ 	.word	0x00000000
        /*0750*/ 	.short	0x010a
        /*0752*/ 	.byte	0x04
	.zero		1


	//   ....[102]....
        /*0754*/ 	.word	0x00002cb0
        /*0758*/ 	.word	0x000000ff
        /*075c*/ 	.word	0x00000000
        /*0760*/ 	.short	0x010a
        /*0762*/ 	.byte	0x05
	.zero		1


	//   ....[103]....
        /*0764*/ 	.word	0x00002d40
        /*0768*/ 	.word	0x000000ff
        /*076c*/ 	.word	0x00000000
        /*0770*/ 	.short	0x010a
        /*0772*/ 	.byte	0x05
	.zero		1


	//   ....[104]....
        /*0774*/ 	.word	0x00002dd0
        /*0778*/ 	.word	0x000000ff
        /*077c*/ 	.word	0x00000000
        /*0780*/ 	.short	0x010a
        /*0782*/ 	.byte	0x05
	.zero		1


	//   ....[105]....
        /*0784*/ 	.word	0x00002e60
        /*0788*/ 	.word	0x000000ff
        /*078c*/ 	.word	0x00000000
        /*0790*/ 	.short	0x010a
        /*0792*/ 	.byte	0x05
	.zero		1


	//   ....[106]....
        /*0794*/ 	.word	0x00002ef0
        /*0798*/ 	.word	0x000000ff
        /*079c*/ 	.word	0x00000000
        /*07a0*/ 	.short	0x010a
        /*07a2*/ 	.byte	0x05
	.zero		1


	//   ....[107]....
        /*07a4*/ 	.word	0x00002f80
        /*07a8*/ 	.word	0x000000ff
        /*07ac*/ 	.word	0x00000000
        /*07b0*/ 	.short	0x010a
        /*07b2*/ 	.byte	0x05
	.zero		1


	//   ....[108]....
        /*07b4*/ 	.word	0x00003010
        /*07b8*/ 	.word	0x000000ff
        /*07bc*/ 	.word	0x00000000
        /*07c0*/ 	.short	0x010a
        /*07c2*/ 	.byte	0x05
	.zero		1


	//   ....[109]....
        /*07c4*/ 	.word	0x000030a0
        /*07c8*/ 	.word	0x000000ff
        /*07cc*/ 	.word	0x00000000
        /*07d0*/ 	.short	0x010a
        /*07d2*/ 	.byte	0x05
	.zero		1


	//   ....[110]....
        /*07d4*/ 	.word	0x00003130
        /*07d8*/ 	.word	0x000000ff
        /*07dc*/ 	.word	0x00000000
        /*07e0*/ 	.short	0x010a
        /*07e2*/ 	.byte	0x05
	.zero		1


	//   ....[111]....
        /*07e4*/ 	.word	0x000031c0
        /*07e8*/ 	.word	0x000000ff
        /*07ec*/ 	.word	0x00000000
        /*07f0*/ 	.short	0x010a
        /*07f2*/ 	.byte	0x05
	.zero		1


	//   ....[112]....
        /*07f4*/ 	.word	0x00003250
        /*07f8*/ 	.word	0x000000ff
        /*07fc*/ 	.word	0x00000000
        /*0800*/ 	.short	0x010a
        /*0802*/ 	.byte	0x05
	.zero		1


	//   ....[113]....
        /*0804*/ 	.word	0x000032e0
        /*0808*/ 	.word	0x000000ff
        /*080c*/ 	.word	0x00000000
        /*0810*/ 	.short	0x010a
        /*0812*/ 	.byte	0x05
	.zero		1


	//   ....[114]....
        /*0814*/ 	.word	0x00003370
        /*0818*/ 	.word	0x000000ff
        /*081c*/ 	.word	0x00000000
        /*0820*/ 	.short	0x010a
        /*0822*/ 	.byte	0x05
	.zero		1


	//   ....[115]....
        /*0824*/ 	.word	0x00003400
        /*0828*/ 	.word	0x000000ff
        /*082c*/ 	.word	0x00000000
        /*0830*/ 	.short	0x010a
        /*0832*/ 	.byte	0x05
	.zero		1


	//   ....[116]....
        /*0834*/ 	.word	0x00003490
        /*0838*/ 	.word	0x000000ff
        /*083c*/ 	.word	0x00000000
        /*0840*/ 	.short	0x010a
        /*0842*/ 	.byte	0x05
	.zero		1


	//   ....[117]....
        /*0844*/ 	.word	0x00003520
        /*0848*/ 	.word	0x000000ff
        /*084c*/ 	.word	0x00000000
        /*0850*/ 	.short	0x010a
        /*0852*/ 	.byte	0x05
	.zero		1


	//   ....[118]....
        /*0854*/ 	.word	0x000035b0
        /*0858*/ 	.word	0x000000ff
        /*085c*/ 	.word	0x00000000
        /*0860*/ 	.short	0x010a
        /*0862*/ 	.byte	0x05
	.zero		1


	//   ....[119]....
        /*0864*/ 	.word	0x00003640
        /*0868*/ 	.word	0x000000ff
        /*086c*/ 	.word	0x00000000
        /*0870*/ 	.short	0x010a
        /*0872*/ 	.byte	0x05
	.zero		1


	//   ....[120]....
        /*0874*/ 	.word	0x000036d0
        /*0878*/ 	.word	0x000000ff
        /*087c*/ 	.word	0x00000000
        /*0880*/ 	.short	0x010a
        /*0882*/ 	.byte	0x05
	.zero		1


	//   ....[121]....
        /*0884*/ 	.word	0x00003760
        /*0888*/ 	.word	0x000000ff
        /*088c*/ 	.word	0x00000000
        /*0890*/ 	.short	0x010a
        /*0892*/ 	.byte	0x05
	.zero		1


	//   ....[122]....
        /*0894*/ 	.word	0x000037f0
        /*0898*/ 	.word	0x000000ff
        /*089c*/ 	.word	0x00000000
        /*08a0*/ 	.short	0x010a
        /*08a2*/ 	.byte	0x05
	.zero		1


	//   ....[123]....
        /*08a4*/ 	.word	0x00003880
        /*08a8*/ 	.word	0x000000ff
        /*08ac*/ 	.word	0x00000000
        /*08b0*/ 	.short	0x010a
        /*08b2*/ 	.byte	0x05
	.zero		1


	//   ....[124]....
        /*08b4*/ 	.word	0x00003910
        /*08b8*/ 	.word	0x000000ff
        /*08bc*/ 	.word	0x00000000
        /*08c0*/ 	.short	0x010a
        /*08c2*/ 	.byte	0x05
	.zero		1


	//   ....[125]....
        /*08c4*/ 	.word	0x000039a0
        /*08c8*/ 	.word	0x000000ff
        /*08cc*/ 	.word	0x00000000
        /*08d0*/ 	.short	0x010a
        /*08d2*/ 	.byte	0x05
	.zero		1


	//   ....[126]....
        /*08d4*/ 	.word	0x00003a30
        /*08d8*/ 	.word	0x000000ff
        /*08dc*/ 	.word	0x00000000
        /*08e0*/ 	.short	0x010a
        /*08e2*/ 	.byte	0x05
	.zero		1


	//   ....[127]....
        /*08e4*/ 	.word	0x00003ac0
        /*08e8*/ 	.word	0x000000ff
        /*08ec*/ 	.word	0x00000000
        /*08f0*/ 	.short	0x010a
        /*08f2*/ 	.byte	0x05
	.zero		1


	//   ....[128]....
        /*08f4*/ 	.word	0x00003b50
        /*08f8*/ 	.word	0x000000ff
        /*08fc*/ 	.word	0x00000000
        /*0900*/ 	.short	0x010a
        /*0902*/ 	.byte	0x05
	.zero		1


	//   ....[129]....
        /*0904*/ 	.word	0x00003be0
        /*0908*/ 	.word	0x000000ff
        /*090c*/ 	.word	0x00000000
        /*0910*/ 	.short	0x010a
        /*0912*/ 	.byte	0x05
	.zero		1


	//   ....[130]....
        /*0914*/ 	.word	0x00003c70
        /*0918*/ 	.word	0x000000ff
        /*091c*/ 	.word	0x00000000
        /*0920*/ 	.short	0x010a
        /*0922*/ 	.byte	0x05
	.zero		1


	//   ....[131]....
        /*0924*/ 	.word	0x00003d00
        /*0928*/ 	.word	0x000000ff
        /*092c*/ 	.word	0x00000000
        /*0930*/ 	.short	0x010a
        /*0932*/ 	.byte	0x05
	.zero		1


	//   ....[132]....
        /*0934*/ 	.word	0x00003d90
        /*0938*/ 	.word	0x000000ff
        /*093c*/ 	.word	0x00000000
        /*0940*/ 	.short	0x010a
        /*0942*/ 	.byte	0x05
	.zero		1


	//   ....[133]....
        /*0944*/ 	.word	0x00003e20
        /*0948*/ 	.word	0x000000ff
        /*094c*/ 	.word	0x00000000
        /*0950*/ 	.short	0x010a
        /*0952*/ 	.byte	0x05
	.zero		1


	//   ....[134]....
        /*0954*/ 	.word	0x00003ec0
        /*0958*/ 	.word	0x00000000
        /*095c*/ 	.word	0x00000000
        /*0960*/ 	.short	0x010a
        /*0962*/ 	.byte	0xff
	.zero		1


	//   ....[135]....
        /*0964*/ 	.word	0x00004000
        /*0968*/ 	.word	0x00000002
        /*096c*/ 	.word	0x000002b0
        /*0970*/ 	.short	0x010a
        /*0972*/ 	.byte	0xff
	.zero		1


	//   ....[136]....
        /*0974*/ 	.word	0x00004060
        /*0978*/ 	.word	0x00000004
        /*097c*/ 	.word	0x00000000
        /*0980*/ 	.short	0x0101
        /*0982*/ 	.byte	0xff
	.zero		1


	//   ....[137]....
        /*0984*/ 	.word	0x00004080
        /*0988*/ 	.word	0x000000ff
        /*098c*/ 	.word	0x00000260
        /*0990*/ 	.short	0x010a
        /*0992*/ 	.byte	0x04
	.zero		1


	//   ....[138]....
        /*0994*/ 	.word	0x000041a0
        /*0998*/ 	.word	0x00000002
        /*099c*/ 	.word	0x00000250
        /*09a0*/ 	.short	0x010a
        /*09a2*/ 	.byte	0xff
	.zero		1


	//   ....[139]....
        /*09a4*/ 	.word	0x000042b0
        /*09a8*/ 	.word	0x00000002
        /*09ac*/ 	.word	0x00000000
        /*09b0*/ 	.short	0x0101
        /*09b2*/ 	.byte	0xff
	.zero		1


	//   ....[140]....
        /*09b4*/ 	.word	0x00004340
        /*09b8*/ 	.word	0x000000ff
        /*09bc*/ 	.word	0x00000260
        /*09c0*/ 	.short	0x0106
        /*09c2*/ 	.byte	0x04
	.zero		1


	//   ....[141]....
        /*09c4*/ 	.word	0x00004360
        /*09c8*/ 	.word	0x000000ff
        /*09cc*/ 	.word	0x00000260
        /*09d0*/ 	.short	0x010a
        /*09d2*/ 	.byte	0x04
	.zero		1


	//   ....[142]....
        /*09d4*/ 	.word	0x000043f0
        /*09d8*/ 	.word	0x000000ff
        /*09dc*/ 	.word	0x00000260
        /*09e0*/ 	.short	0x0106
        /*09e2*/ 	.byte	0x07
	.zero		1


	//   ....[143]....
        /*09e4*/ 	.word	0x00004430
        /*09e8*/ 	.word	0x00000000
        /*09ec*/ 	.word	0x00000260
        /*09f0*/ 	.short	0x010a
        /*09f2*/ 	.byte	0xff
	.zero		1


	//   ....[144]....
        /*09f4*/ 	.word	0x00004930
        /*09f8*/ 	.word	0x00000000
        /*09fc*/ 	.word	0x00000250
        /*0a00*/ 	.short	0x010a
        /*0a02*/ 	.byte	0xff
	.zero		1


	//   ....[145]....
        /*0a04*/ 	.word	0x00004a30
        /*0a08*/ 	.word	0x00000003
        /*0a0c*/ 	.word	0x00000000
        /*0a10*/ 	.short	0x0101
        /*0a12*/ 	.byte	0xff
	.zero		1


	//   ....[146]....
        /*0a14*/ 	.word	0x00004a40
        /*0a18*/ 	.word	0x000000ff
        /*0a1c*/ 	.word	0x00000000
        /*0a20*/ 	.short	0x010a
        /*0a22*/ 	.byte	0x04
	.zero		1


	//   ....[147]....
        /*0a24*/ 	.word	0x00004a60
        /*0a28*/ 	.word	0x000000ff
        /*0a2c*/ 	.word	0x00000290
        /*0a30*/ 	.short	0x010a
        /*0a32*/ 	.byte	0x13
	.zero		1


	//   ....[148]....
        /*0a34*/ 	.word	0x00004ba0
        /*0a38*/ 	.word	0x000000ff
        /*0a3c*/ 	.word	0x00000000
        /*0a40*/ 	.short	0x010a
        /*0a42*/ 	.byte	0x06
	.zero		1


	//   ....[149]....
        /*0a44*/ 	.word	0x00004ca0
        /*0a48*/ 	.word	0x000000ff
        /*0a4c*/ 	.word	0x00000000
        /*0a50*/ 	.short	0x010a
        /*0a52*/ 	.byte	0x04
	.zero		1


	//   ....[150]....
        /*0a54*/ 	.word	0x00004e80
        /*0a58*/ 	.word	0x000000ff
        /*0a5c*/ 	.word	0x00000000
        /*0a60*/ 	.short	0x010a
        /*0a62*/ 	.byte	0x04
	.zero		1


	//   ....[151]....
        /*0a64*/ 	.word	0x00004f10
        /*0a68*/ 	.word	0x000000ff
        /*0a6c*/ 	.word	0x00000000
        /*0a70*/ 	.short	0x010a
        /*0a72*/ 	.byte	0x05
	.zero		1


	//   ....[152]....
        /*0a74*/ 	.word	0x00004fa0
        /*0a78*/ 	.word	0x000000ff
        /*0a7c*/ 	.word	0x00000000
        /*0a80*/ 	.short	0x010a
        /*0a82*/ 	.byte	0x05
	.zero		1


	//   ....[153]....
        /*0a84*/ 	.word	0x00005030
        /*0a88*/ 	.word	0x000000ff
        /*0a8c*/ 	.word	0x00000000
        /*0a90*/ 	.short	0x010a
        /*0a92*/ 	.byte	0x04
	.zero		1


	//   ....[154]....
        /*0a94*/ 	.word	0x00005500
        /*0a98*/ 	.word	0x0000000c
        /*0a9c*/ 	.word	0x00000250
        /*0aa0*/ 	.short	0x010a
        /*0aa2*/ 	.byte	0xff
	.zero		1


	//   ....[155]....
        /*0aa4*/ 	.word	0x00005670
        /*0aa8*/ 	.word	0x00000000
        /*0aac*/ 	.word	0x00000000
        /*0ab0*/ 	.short	0x0101
        /*0ab2*/ 	.byte	0xff
	.zero		1


	//   ....[156]....
        /*0ab4*/ 	.word	0x00005b00
        /*0ab8*/ 	.word	0x000000ff
        /*0abc*/ 	.word	0x00000248
        /*0ac0*/ 	.short	0x010a
        /*0ac2*/ 	.byte	0x15
	.zero		1


	//   ....[157]....
        /*0ac4*/ 	.word	0x00005c80
        /*0ac8*/ 	.word	0x000000ff
        /*0acc*/ 	.word	0x00000230
        /*0ad0*/ 	.short	0x010a
        /*0ad2*/ 	.byte	0x15
	.zero		1


	//   ....[158]....
        /*0ad4*/ 	.word	0x00005df0
        /*0ad8*/ 	.word	0x000000ff
        /*0adc*/ 	.word	0x00000220
        /*0ae0*/ 	.short	0x010b
        /*0ae2*/ 	.byte	0x15
	.zero		1


	//   ....[159]....
        /*0ae4*/ 	.word	0x00005e00
        /*0ae8*/ 	.word	0x000000ff
        /*0aec*/ 	.word	0x00000000
        /*0af0*/ 	.short	0x0101
        /*0af2*/ 	.byte	0x22
	.zero		1


	//   ....[160]....
        /*0af4*/ 	.word	0x00005e10
        /*0af8*/ 	.word	0x000000ff
        /*0afc*/ 	.word	0x00000238
        /*0b00*/ 	.short	0x010a
        /*0b02*/ 	.byte	0x15
	.zero		1


	//   ....[161]....
        /*0b04*/ 	.word	0x00005ff0
        /*0b08*/ 	.word	0x000000ff
        /*0b0c*/ 	.word	0x00000228
        /*0b10*/ 	.short	0x010b
        /*0b12*/ 	.byte	0x15
	.zero		1


	//   ....[162]....
        /*0b14*/ 	.word	0x00006000
        /*0b18*/ 	.word	0x000000ff
        /*0b1c*/ 	.word	0x00000000
        /*0b20*/ 	.short	0x0101
        /*0b22*/ 	.byte	0x21
	.zero		1


	//   ....[163]....
        /*0b24*/ 	.word	0x00006030
        /*0b28*/ 	.word	0x000000ff
        /*0b2c*/ 	.word	0x00000230
        /*0b30*/ 	.short	0x010a
        /*0b32*/ 	.byte	0x15
	.zero		1


	//   ....[164]....
        /*0b34*/ 	.word	0x00006070
        /*0b38*/ 	.word	0x00000000
        /*0b3c*/ 	.word	0x00000238
        /*0b40*/ 	.short	0x010a
        /*0b42*/ 	.byte	0xff
	.zero		1


	//   ....[165]....
        /*0b44*/ 	.word	0x000063a0
        /*0b48*/ 	.word	0x00000003
        /*0b4c*/ 	.word	0x00000250
        /*0b50*/ 	.short	0x010a
        /*0b52*/ 	.byte	0xff
	.zero		1


	//   ....[166]....
        /*0b54*/ 	.word	0x00006520
        /*0b58*/ 	.word	0x00000000
        /*0b5c*/ 	.word	0x00000000
        /*0b60*/ 	.short	0x0101
        /*0b62*/ 	.byte	0xff
	.zero		1


	//   ....[167]....
        /*0b64*/ 	.word	0x00007060
        /*0b68*/ 	.word	0x00000002
        /*0b6c*/ 	.word	0x00000220
        /*0b70*/ 	.short	0x010a
        /*0b72*/ 	.byte	0xff
	.zero		1


	//   ....[168]....
        /*0b74*/ 	.word	0x000070d0
        /*0b78*/ 	.word	0x00000064
        /*0b7c*/ 	.word	0x00000270
        /*0b80*/ 	.short	0x010a
        /*0b82*/ 	.byte	0xff
	.zero		1


	//   ....[169]....
        /*0b84*/ 	.word	0x000071c0
        /*0b88*/ 	.word	0x00000002
        /*0b8c*/ 	.word	0x00000220
        /*0b90*/ 	.short	0x010a
        /*0b92*/ 	.byte	0xff
	.zero		1


	//   ....[170]....
        /*0b94*/ 	.word	0x000072d0
        /*0b98*/ 	.word	0x00000000
        /*0b9c*/ 	.word	0x00000000
        /*0ba0*/ 	.short	0x0101
        /*0ba2*/ 	.byte	0xff
	.zero		1


	//   ....[171]....
        /*0ba4*/ 	.word	0x00007350
        /*0ba8*/ 	.word	0x00000064
        /*0bac*/ 	.word	0x00000270
        /*0bb0*/ 	.short	0x010a
        /*0bb2*/ 	.byte	0xff
	.zero		1


	//   ....[172]....
        /*0bb4*/ 	.word	0x00007ea0
        /*0bb8*/ 	.word	0x0000006d
        /*0bbc*/ 	.word	0x00000220
        /*0bc0*/ 	.short	0x010a
        /*0bc2*/ 	.byte	0xff
	.zero		1


	//   ....[173]....
        /*0bc4*/ 	.word	0x00007f70
        /*0bc8*/ 	.word	0x0000006d
        /*0bcc*/ 	.word	0x00000220
        /*0bd0*/ 	.short	0x010a
        /*0bd2*/ 	.byte	0xff
	.zero		1


	//   ....[174]....
        /*0bd4*/ 	.word	0x00008080
        /*0bd8*/ 	.word	0x00000000
        /*0bdc*/ 	.word	0x00000000
        /*0be0*/ 	.short	0x0101
        /*0be2*/ 	.byte	0xff
	.zero		1


	//   ....[175]....
        /*0be4*/ 	.word	0x00008510
        /*0be8*/ 	.word	0x000000ff
        /*0bec*/ 	.word	0x00000000
        /*0bf0*/ 	.short	0x0101
        /*0bf2*/ 	.byte	0x04
	.zero		1


	//   ....[176]....
        /*0bf4*/ 	.word	0x00008d20
        /*0bf8*/ 	.word	0x00000000
        /*0bfc*/ 	.word	0x000002c0
        /*0c00*/ 	.short	0x010a
        /*0c02*/ 	.byte	0xff
	.zero		1


	//   ....[177]....
        /*0c04*/ 	.word	0x00008d80
        /*0c08*/ 	.word	0x00000000
        /*0c0c*/ 	.word	0x00000110
        /*0c10*/ 	.short	0x010a
        /*0c12*/ 	.byte	0xff
	.zero		1


	//   ....[178]....
        /*0c14*/ 	.word	0x00008de0
        /*0c18*/ 	.word	0x00000000
        /*0c1c*/ 	.word	0x00000110
        /*0c20*/ 	.short	0x010a
        /*0c22*/ 	.byte	0xff
	.zero		1


	//   ....[179]....
        /*0c24*/ 	.word	0x00008e30
        /*0c28*/ 	.word	0x00000003
        /*0c2c*/ 	.word	0x00000250
        /*0c30*/ 	.short	0x010a
        /*0c32*/ 	.byte	0xff
	.zero		1


	//   ....[180]....
        /*0c34*/ 	.word	0x00008e90
        /*0c38*/ 	.word	0x00000000
        /*0c3c*/ 	.word	0x00000000
        /*0c40*/ 	.short	0x010a
        /*0c42*/ 	.byte	0xff
	.zero		1


	//   ....[181]....
        /*0c44*/ 	.word	0x00008ef0
        /*0c48*/ 	.word	0x00000000
        /*0c4c*/ 	.word	0x00000000
        /*0c50*/ 	.short	0x010a
        /*0c52*/ 	.byte	0xff
	.zero		1


	//   ....[182]....
        /*0c54*/ 	.word	0x00008f50
        /*0c58*/ 	.word	0x00000000
        /*0c5c*/ 	.word	0x00000000
        /*0c60*/ 	.short	0x010a
        /*0c62*/ 	.byte	0xff
	.zero		1


	//   ....[183]....
        /*0c64*/ 	.word	0x00008fb0
        /*0c68*/ 	.word	0x00000000
        /*0c6c*/ 	.word	0x00000000
        /*0c70*/ 	.short	0x010a
        /*0c72*/ 	.byte	0xff
	.zero		1


	//   ....[184]....
        /*0c74*/ 	.word	0x00009010
        /*0c78*/ 	.word	0x00000000
        /*0c7c*/ 	.word	0x00000000
        /*0c80*/ 	.short	0x010a
        /*0c82*/ 	.byte	0xff
	.zero		1


	//   ....[185]....
        /*0c84*/ 	.word	0x00009070
        /*0c88*/ 	.word	0x00000000
        /*0c8c*/ 	.word	0x00000000
        /*0c90*/ 	.short	0x010a
        /*0c92*/ 	.byte	0xff
	.zero		1


	//   ....[186]....
        /*0c94*/ 	.word	0x000090d0
        /*0c98*/ 	.word	0x00000000
        /*0c9c*/ 	.word	0x00000000
        /*0ca0*/ 	.short	0x010a
        /*0ca2*/ 	.byte	0xff
	.zero		1


	//   ....[187]....
        /*0ca4*/ 	.word	0x00009130
        /*0ca8*/ 	.word	0x00000000
        /*0cac*/ 	.word	0x00000000
        /*0cb0*/ 	.short	0x010a
        /*0cb2*/ 	.byte	0xff
	.zero		1


	//   ....[188]....
        /*0cb4*/ 	.word	0x00009190
        /*0cb8*/ 	.word	0x00000000
        /*0cbc*/ 	.word	0x00000000
        /*0cc0*/ 	.short	0x010a
        /*0cc2*/ 	.byte	0xff
	.zero		1


	//   ....[189]....
        /*0cc4*/ 	.word	0x000091f0
        /*0cc8*/ 	.word	0x00000000
        /*0ccc*/ 	.word	0x00000000
        /*0cd0*/ 	.short	0x010a
        /*0cd2*/ 	.byte	0xff
	.zero		1


	//   ....[190]....
        /*0cd4*/ 	.word	0x00009250
        /*0cd8*/ 	.word	0x00000000
        /*0cdc*/ 	.word	0x00000000
        /*0ce0*/ 	.short	0x010a
        /*0ce2*/ 	.byte	0xff
	.zero		1


	//   ....[191]....
        /*0ce4*/ 	.word	0x000092b0
        /*0ce8*/ 	.word	0x00000000
        /*0cec*/ 	.word	0x00000000
        /*0cf0*/ 	.short	0x010a
        /*0cf2*/ 	.byte	0xff
	.zero		1


	//   ....[192]....
        /*0cf4*/ 	.word	0x00009310
        /*0cf8*/ 	.word	0x00000000
        /*0cfc*/ 	.word	0x00000000
        /*0d00*/ 	.short	0x010a
        /*0d02*/ 	.byte	0xff
	.zero		1


	//   ....[193]....
        /*0d04*/ 	.word	0x00009370
        /*0d08*/ 	.word	0x00000000
        /*0d0c*/ 	.word	0x00000000
        /*0d10*/ 	.short	0x010a
        /*0d12*/ 	.byte	0xff
	.zero		1


	//   ....[194]....
        /*0d14*/ 	.word	0x000093d0
        /*0d18*/ 	.word	0x00000000
        /*0d1c*/ 	.word	0x00000000
        /*0d20*/ 	.short	0x010a
        /*0d22*/ 	.byte	0xff
	.zero		1


	//   ....[195]....
        /*0d24*/ 	.word	0x00009430
        /*0d28*/ 	.word	0x00000000
        /*0d2c*/ 	.word	0x00000000
        /*0d30*/ 	.short	0x010a
        /*0d32*/ 	.byte	0xff
	.zero		1


	//   ....[196]....
        /*0d34*/ 	.word	0x00009490
        /*0d38*/ 	.word	0x00000000
        /*0d3c*/ 	.word	0x00000000
        /*0d40*/ 	.short	0x010a
        /*0d42*/ 	.byte	0xff
	.zero		1


	//   ....[197]....
        /*0d44*/ 	.word	0x000094f0
        /*0d48*/ 	.word	0x00000000
        /*0d4c*/ 	.word	0x00000000
        /*0d50*/ 	.short	0x010a
        /*0d52*/ 	.byte	0xff
	.zero		1


	//   ....[198]....
        /*0d54*/ 	.word	0x00009550
        /*0d58*/ 	.word	0x00000000
        /*0d5c*/ 	.word	0x00000000
        /*0d60*/ 	.short	0x010a
        /*0d62*/ 	.byte	0xff
	.zero		1


	//   ....[199]....
        /*0d64*/ 	.word	0x000095b0
        /*0d68*/ 	.word	0x00000000
        /*0d6c*/ 	.word	0x00000000
        /*0d70*/ 	.short	0x010a
        /*0d72*/ 	.byte	0xff
	.zero		1


	//   ....[200]....
        /*0d74*/ 	.word	0x00009610
        /*0d78*/ 	.word	0x00000000
        /*0d7c*/ 	.word	0x00000000
        /*0d80*/ 	.short	0x010a
        /*0d82*/ 	.byte	0xff
	.zero		1


	//   ....[201]....
        /*0d84*/ 	.word	0x00009670
        /*0d88*/ 	.word	0x00000000
        /*0d8c*/ 	.word	0x00000000
        /*0d90*/ 	.short	0x010a
        /*0d92*/ 	.byte	0xff
	.zero		1


	//   ....[202]....
        /*0d94*/ 	.word	0x000096d0
        /*0d98*/ 	.word	0x00000000
        /*0d9c*/ 	.word	0x00000000
        /*0da0*/ 	.short	0x010a
        /*0da2*/ 	.byte	0xff
	.zero		1


	//   ....[203]....
        /*0da4*/ 	.word	0x00009730
        /*0da8*/ 	.word	0x00000000
        /*0dac*/ 	.word	0x00000000
        /*0db0*/ 	.short	0x010a
        /*0db2*/ 	.byte	0xff
	.zero		1


	//   ....[204]....
        /*0db4*/ 	.word	0x00009790
        /*0db8*/ 	.word	0x00000000
        /*0dbc*/ 	.word	0x00000000
        /*0dc0*/ 	.short	0x010a
        /*0dc2*/ 	.byte	0xff
	.zero		1


	//   ....[205]....
        /*0dc4*/ 	.word	0x000097f0
        /*0dc8*/ 	.word	0x00000000
        /*0dcc*/ 	.word	0x00000000
        /*0dd0*/ 	.short	0x010a
        /*0dd2*/ 	.byte	0xff
	.zero		1


	//   ....[206]....
        /*0dd4*/ 	.word	0x00009850
        /*0dd8*/ 	.word	0x00000000
        /*0ddc*/ 	.word	0x00000000
        /*0de0*/ 	.short	0x010a
        /*0de2*/ 	.byte	0xff
	.zero		1


	//   ....[207]....
        /*0de4*/ 	.word	0x000098b0
        /*0de8*/ 	.word	0x00000000
        /*0dec*/ 	.word	0x00000000
        /*0df0*/ 	.short	0x010a
        /*0df2*/ 	.byte	0xff
	.zero		1


	//   ....[208]....
        /*0df4*/ 	.word	0x00009910
        /*0df8*/ 	.word	0x00000000
        /*0dfc*/ 	.word	0x00000000
        /*0e00*/ 	.short	0x010a
        /*0e02*/ 	.byte	0xff
	.zero		1


	//   ....[209]....
        /*0e04*/ 	.word	0x00009970
        /*0e08*/ 	.word	0x00000000
        /*0e0c*/ 	.word	0x00000000
        /*0e10*/ 	.short	0x010a
        /*0e12*/ 	.byte	0xff
	.zero		1


	//   ....[210]....
        /*0e14*/ 	.word	0x000099d0
        /*0e18*/ 	.word	0x00000000
        /*0e1c*/ 	.word	0x00000000
        /*0e20*/ 	.short	0x010a
        /*0e22*/ 	.byte	0xff
	.zero		1


	//   ....[211]....
        /*0e24*/ 	.word	0x00009a30
        /*0e28*/ 	.word	0x00000000
        /*0e2c*/ 	.word	0x00000000
        /*0e30*/ 	.short	0x010a
        /*0e32*/ 	.byte	0xff
	.zero		1


	//   ....[212]....
        /*0e34*/ 	.word	0x00009a90
        /*0e38*/ 	.word	0x00000000
        /*0e3c*/ 	.word	0x00000000
        /*0e40*/ 	.short	0x010a
        /*0e42*/ 	.byte	0xff
	.zero		1


	//   ....[213]....
        /*0e44*/ 	.word	0x00009ae0
        /*0e48*/ 	.word	0x00000002
        /*0e4c*/ 	.word	0x000002b0
        /*0e50*/ 	.short	0x010a
        /*0e52*/ 	.byte	0xff
	.zero		1


	//   ....[214]....
        /*0e54*/ 	.word	0x00009b40
        /*0e58*/ 	.word	0x00000002
        /*0e5c*/ 	.word	0x00000260
        /*0e60*/ 	.short	0x010a
        /*0e62*/ 	.byte	0xff
	.zero		1


	//   ....[215]....
        /*0e64*/ 	.word	0x00009b90
        /*0e68*/ 	.word	0x00000002
        /*0e6c*/ 	.word	0x00000250
        /*0e70*/ 	.short	0x010a
        /*0e72*/ 	.byte	0xff
	.zero		1


	//   ....[216]....
        /*0e74*/ 	.word	0x00009bf0
        /*0e78*/ 	.word	0x00000000
        /*0e7c*/ 	.word	0x00000260
        /*0e80*/ 	.short	0x010a
        /*0e82*/ 	.byte	0xff
	.zero		1


	//   ....[217]....
        /*0e84*/ 	.word	0x00009c40
        /*0e88*/ 	.word	0x00000000
        /*0e8c*/ 	.word	0x00000250
        /*0e90*/ 	.short	0x010a
        /*0e92*/ 	.byte	0xff
	.zero		1


	//   ....[218]....
        /*0e94*/ 	.word	0x00009ca0
        /*0e98*/ 	.word	0x00000003
        /*0e9c*/ 	.word	0x00000290
        /*0ea0*/ 	.short	0x010a
        /*0ea2*/ 	.byte	0xff
	.zero		1


	//   ....[219]....
        /*0ea4*/ 	.word	0x00009d00
        /*0ea8*/ 	.word	0x00000000
        /*0eac*/ 	.word	0x00000000
        /*0eb0*/ 	.short	0x010a
        /*0eb2*/ 	.byte	0xff
	.zero		1


	//   ....[220]....
        /*0eb4*/ 	.word	0x00009d60
        /*0eb8*/ 	.word	0x00000000
        /*0ebc*/ 	.word	0x00000000
        /*0ec0*/ 	.short	0x010a
        /*0ec2*/ 	.byte	0xff
	.zero		1


	//   ....[221]....
        /*0ec4*/ 	.word	0x00009dc0
        /*0ec8*/ 	.word	0x00000000
        /*0ecc*/ 	.word	0x00000000
        /*0ed0*/ 	.short	0x010a
        /*0ed2*/ 	.byte	0xff
	.zero		1


	//   ....[222]....
        /*0ed4*/ 	.word	0x00009e20
        /*0ed8*/ 	.word	0x00000000
        /*0edc*/ 	.word	0x00000000
        /*0ee0*/ 	.short	0x010a
        /*0ee2*/ 	.byte	0xff
	.zero		1


	//   ....[223]....
        /*0ee4*/ 	.word	0x00009e80
        /*0ee8*/ 	.word	0x00000000
        /*0eec*/ 	.word	0x00000000
        /*0ef0*/ 	.short	0x010a
        /*0ef2*/ 	.byte	0xff
	.zero		1


	//   ....[224]....
        /*0ef4*/ 	.word	0x00009ed0
        /*0ef8*/ 	.word	0x0000000c
        /*0efc*/ 	.word	0x00000250
        /*0f00*/ 	.short	0x010a
        /*0f02*/ 	.byte	0xff
	.zero		1


	//   ....[225]....
        /*0f04*/ 	.word	0x00009f30
        /*0f08*/ 	.word	0x00000000
        /*0f0c*/ 	.word	0x00000248
        /*0f10*/ 	.short	0x010a
        /*0f12*/ 	.byte	0xff
	.zero		1


	//   ....[226]....
        /*0f14*/ 	.word	0x00009f90
        /*0f18*/ 	.word	0x00000000
        /*0f1c*/ 	.word	0x00000230
        /*0f20*/ 	.short	0x010a
        /*0f22*/ 	.byte	0xff
	.zero		1


	//   ....[227]....
        /*0f24*/ 	.word	0x00009ff0
        /*0f28*/ 	.word	0x00000000
        /*0f2c*/ 	.word	0x00000238
        /*0f30*/ 	.short	0x010a
        /*0f32*/ 	.byte	0xff
	.zero		1


	//   ....[228]....
        /*0f34*/ 	.word	0x0000a050
        /*0f38*/ 	.word	0x00000000
        /*0f3c*/ 	.word	0x00000230
        /*0f40*/ 	.short	0x010a
        /*0f42*/ 	.byte	0xff
	.zero		1


	//   ....[229]....
        /*0f44*/ 	.word	0x0000a0a0
        /*0f48*/ 	.word	0x00000003
        /*0f4c*/ 	.word	0x00000250
        /*0f50*/ 	.short	0x010a
        /*0f52*/ 	.byte	0xff
	.zero		1


	//   ....[230]....
        /*0f54*/ 	.word	0x0000a0f0
        /*0f58*/ 	.word	0x00000002
        /*0f5c*/ 	.word	0x00000220
        /*0f60*/ 	.short	0x010a
        /*0f62*/ 	.byte	0xff
	.zero		1


	//   ....[231]....
        /*0f64*/ 	.word	0x0000a140
        /*0f68*/ 	.word	0x00000064
        /*0f6c*/ 	.word	0x00000270
        /*0f70*/ 	.short	0x010a
        /*0f72*/ 	.byte	0xff
	.zero		1


	//   ....[232]....
        /*0f74*/ 	.word	0x0000a190
        /*0f78*/ 	.word	0x0000006d
        /*0f7c*/ 	.word	0x00000220
        /*0f80*/ 	.short	0x010a
        /*0f82*/ 	.byte	0xff
	.zero		1


	//----- nvinfo : EIATTR_NUM_MBARRIERS
	.align		4
.L_47:
        /*0f84*/ 	.byte	0x03, 0x38
        /*0f86*/ 	.short	0x005a


	//----- nvinfo : EIATTR_EXIT_INSTR_OFFSETS
	.align		4
        /*0f88*/ 	.byte	0x04, 0x1c
        /*0f8a*/ 	.short	(.L_49 - .L_48)


	//   ....[0]....
.L_48:
        /*0f8c*/ 	.word	0x00003ef0


	//   ....[1]....
        /*0f90*/ 	.word	0x00004400


	//   ....[2]....
        /*0f94*/ 	.word	0x00004460


	//   ....[3]....
        /*0f98*/ 	.word	0x00005290


	//   ....[4]....
        /*0f9c*/ 	.word	0x000060a0


	//   ....[5]....
        /*0fa0*/ 	.word	0x000060e0


	//   ....[6]....
        /*0fa4*/ 	.word	0x00008d10


	//----- nvinfo : EIATTR_MAX_THREADS
	.align		4
.L_49:
        /*0fa8*/ 	.byte	0x04, 0x05
        /*0faa*/ 	.short	(.L_51 - .L_50)
.L_50:
        /*0fac*/ 	.word	0x00000100
        /*0fb0*/ 	.word	0x00000001
        /*0fb4*/ 	.word	0x00000001


	//----- nvinfo : EIATTR_CRS_STACK_SIZE
	.align		4
.L_51:
        /*0fb8*/ 	.byte	0x04, 0x1e
        /*0fba*/ 	.short	(.L_53 - .L_52)
.L_52:
        /*0fbc*/ 	.word	0x00000000


	//----- nvinfo : EIATTR_CBANK_PARAM_SIZE
	.align		4
.L_53:
        /*0fc0*/ 	.byte	0x03, 0x19
        /*0fc2*/ 	.short	0x0800


	//----- nvinfo : EIATTR_PARAM_CBANK
	.align		4
        /*0fc4*/ 	.byte	0x04, 0x0a
        /*0fc6*/ 	.short	(.L_55 - .L_54)
	.align		4
.L_54:
        /*0fc8*/ 	.word	index@(.nv.constant0._ZN7cutlass13device_kernelINS_4gemm6kernel13GemmUniversalIN4cute5tupleIJiiiiEEENS1_10collective13CollectiveMmaINS1_35MainloopSm100TmaUmmaWarpSpecializedILi34ELi2ELi4ENS5_IJNS4_1CILi2EEESB_NSA_ILi1EEEEEEEENS5_IJNSA_ILi64EEENSA_ILi128EEENSA_ILi32EEEEEENS_12float_e5m2_tENS5_IJlSC_lEEESJ_SK_NS4_8TiledMMAINS4_8MMA_AtomIJNS4_10MMA_TraitsINS4_19SM100_MMA_F8F6F4_SSEJSJ_SJ_fSF_SG_NS4_17integral_constantINS4_4UMMA5MajorELSR_0EEESS_NSP_INSQ_7ScaleInELST_0EEESU_EEEEEENS4_6LayoutINS5_IJSC_SC_SC_EEENS5_IJNSA_ILi0EEESZ_SZ_EEEEENS5_IJNS4_10UnderscoreES12_S12_EEEEENS4_23SM90_TMA_LOAD_MULTICASTENS4_14ComposedLayoutINS4_7SwizzleILi1ELi4ELi3EEENS4_18smem_ptr_flag_bitsILi8EEENSX_INS5_IJNSA_ILi8EEESH_EEENS5_IJSH_SC_EEEEEEEvNS4_8identityES15_S1F_vS1G_EENS_8epilogue10collective18CollectiveEpilogueINS1I_23Sm100TmaWarpSpecializedILi2ELi2ELi32ELb0ELb0EEEJSI_NS5_IJNSX_ISF_SC_EES1N_EEESJ_SK_SJ_SK_NS1I_6fusion15FusionCallbacksIS1M_NS1P_17LinearCombinationISJ_fSJ_fLNS_15FloatRoundStyleE2EEESI_S1O_JEEENS4_5SM1004TMEM4LOAD26SM100_TMEM_LOAD_16dp32b32xENS4_13SM90_TMA_LOADENS16_INS17_ILi2ELi4ELi3EEES1A_NSX_INS5_IJS1B_SF_EEENS5_IJSF_SC_EEEEEEENS4_39AutoVectorizingCopyWithAssumedAlignmentILi128EEENS4_14SM90_TMA_STOREES24_S26_S26_EEEvvEEEEvNT_6ParamsE)
        /*0fcc*/ 	.short	0x0380
        /*0fce*/ 	.short	0x0800


	//----- nvinfo : EIATTR_SW_WAR
	.align		4
.L_55:
        /*0fd0*/ 	.byte	0x04, 0x36
        /*0fd2*/ 	.short	(.L_57 - .L_56)
.L_56:
        /*0fd4*/ 	.word	0x00000008
.L_57:


//--------------------- .nv.callgraph             --------------------------
	.section	.nv.callgraph,"",@"SHT_CUDA_CALLGRAPH"
	.align	4
	.sectionentsize	8
	.align		4
        /*0000*/ 	.word	0x00000000
	.align		4
        /*0004*/ 	.word	0xffffffff
	.align		4
        /*0008*/ 	.word	index@(_ZN7cutlass13device_kernelINS_4gemm6kernel13GemmUniversalIN4cute5tupleIJiiiiEEENS1_10collective13CollectiveMmaINS1_35MainloopSm100TmaUmmaWarpSpecializedILi34ELi2ELi4ENS5_IJNS4_1CILi2EEESB_NSA_ILi1EEEEEEEENS5_IJNSA_ILi64EEENSA_ILi128EEENSA_ILi32EEEEEENS_12float_e5m2_tENS5_IJlSC_lEEESJ_SK_NS4_8TiledMMAINS4_8MMA_AtomIJNS4_10MMA_TraitsINS4_19SM100_MMA_F8F6F4_SSEJSJ_SJ_fSF_SG_NS4_17integral_constantINS4_4UMMA5MajorELSR_0EEESS_NSP_INSQ_7ScaleInELST_0EEESU_EEEEEENS4_6LayoutINS5_IJSC_SC_SC_EEENS5_IJNSA_ILi0EEESZ_SZ_EEEEENS5_IJNS4_10UnderscoreES12_S12_EEEEENS4_23SM90_TMA_LOAD_MULTICASTENS4_14ComposedLayoutINS4_7SwizzleILi1ELi4ELi3EEENS4_18smem_ptr_flag_bitsILi8EEENSX_INS5_IJNSA_ILi8EEESH_EEENS5_IJSH_SC_EEEEEEEvNS4_8identityES15_S1F_vS1G_EENS_8epilogue10collective18CollectiveEpilogueINS1I_23Sm100TmaWarpSpecializedILi2ELi2ELi32ELb0ELb0EEEJSI_NS5_IJNSX_ISF_SC_EES1N_EEESJ_SK_SJ_SK_NS1I_6fusion15FusionCallbacksIS1M_NS1P_17LinearCombinationISJ_fSJ_fLNS_15FloatRoundStyleE2EEESI_S1O_JEEENS4_5SM1004TMEM4LOAD26SM100_TMEM_LOAD_16dp32b32xENS4_13SM90_TMA_LOADENS16_INS17_ILi2ELi4ELi3EEES1A_NSX_INS5_IJS1B_SF_EEENS5_IJSF_SC_EEEEEEENS4_39AutoVectorizingCopyWithAssumedAlignmentILi128EEENS4_14SM90_TMA_STOREES24_S26_S26_EEEvvEEEEvNT_6ParamsE)
	.align		4
        /*000c*/ 	.word	index@(__assertfail)
	.align		4
        /*0010*/ 	.word	0x00000000
	.align		4
        /*0014*/ 	.word	0xfffffffe
	.align		4
        /*0018*/ 	.word	0x00000000
	.align		4
        /*001c*/ 	.word	0xfffffffd
	.align		4
        /*0020*/ 	.word	0x00000000
	.align		4
        /*0024*/ 	.word	0xfffffffc


//--------------------- .nv.constant4             --------------------------
	.section	.nv.constant4,"a",@progbits
	.align	8
	.align		8
.nv.constant4:
        /*0000*/ 	.dword	__assertfail
	.align		8
        /*0008*/ 	.dword	__unnamed_1
	.align		8
        /*0010*/ 	.dword	__unnamed_2
	.align		8
        /*0018*/ 	.dword	_ZN39_INTERNAL_6712921d_4_k_cu_853d22ef_95634cuda3std3__45__cpo5beginE
	.align		8
        /*0020*/ 	.dword	_ZN39_INTERNAL_6712921d_4_k_cu_853d22ef_95634cuda3std3__45__cpo3endE
	.align		8
        /*0028*/ 	.dword	_ZN39_INTERNAL_6712921d_4_k_cu_853d22ef_95634cuda3std3__45__cpo6cbeginE
	.align		8
        /*0030*/ 	.dword	_ZN39_INTERNAL_6712921d_4_k_cu_853d22ef_95634cuda3std3__45__cpo4cendE
	.align		8
        /*0038*/ 	.dword	_ZN39_INTERNAL_6712921d_4_k_cu_853d22ef_95634cuda3std3__441_GLOBAL__N__6712921d_4_k_cu_853d22ef_95636ignoreE
	.align		8
        /*0040*/ 	.dword	_ZN39_INTERNAL_6712921d_4_k_cu_853d22ef_95634cuda3std3__419piecewise_constructE
	.align		8
        /*0048*/ 	.dword	_ZN39_INTERNAL_6712921d_4_k_cu_853d22ef_95634cuda3std3__48in_placeE
	.align		8
        /*0050*/ 	.dword	_ZN39_INTERNAL_6712921d_4_k_cu_853d22ef_95634cuda3std6ranges3__45__cpo4swapE
	.align		8
        /*0058*/ 	.dword	_ZN39_INTERNAL_6712921d_4_k_cu_853d22ef_95634cuda3std6ranges3__45__cpo9iter_moveE
	.align		8
        /*0060*/ 	.dword	_ZN39_INTERNAL_6712921d_4_k_cu_853d22ef_95634cute7productE
	.align		8
        /*0068*/ 	.dword	_ZN39_INTERNAL_6712921d_4_k_cu_853d22ef_95634cute1_E
	.align		8
        /*0070*/ 	.dword	$str$25
	.align		8
        /*0078*/ 	.dword	$str$26
	.align		8
        /*0080*/ 	.dword	$str$27
	.align		8
        /*0088*/ 	.dword	$str$28


//--------------------- .text._ZN7cutlass13device_kernelINS_4gemm6kernel13GemmUniversalIN4cute5tupleIJiiiiEEENS1_10collective13CollectiveMmaINS1_35MainloopSm100TmaUmmaWarpSpecializedILi34ELi2ELi4ENS5_IJNS4_1CILi2EEESB_NSA_ILi1EEEEEEEENS5_IJNSA_ILi64EEENSA_ILi128EEENSA_ILi32EEEEEENS_12float_e5m2_tENS5_IJlSC_lEEESJ_SK_NS4_8TiledMMAINS4_8MMA_AtomIJNS4_10MMA_TraitsINS4_19SM100_MMA_F8F6F4_SSEJSJ_SJ_fSF_SG_NS4_17integral_constantINS4_4UMMA5MajorELSR_0EEESS_NSP_INSQ_7ScaleInELST_0EEESU_EEEEEENS4_6LayoutINS5_IJSC_SC_SC_EEENS5_IJNSA_ILi0EEESZ_SZ_EEEEENS5_IJNS4_10UnderscoreES12_S12_EEEEENS4_23SM90_TMA_LOAD_MULTICASTENS4_14ComposedLayoutINS4_7SwizzleILi1ELi4ELi3EEENS4_18smem_ptr_flag_bitsILi8EEENSX_INS5_IJNSA_ILi8EEESH_EEENS5_IJSH_SC_EEEEEEEvNS4_8identityES15_S1F_vS1G_EENS_8epilogue10collective18CollectiveEpilogueINS1I_23Sm100TmaWarpSpecializedILi2ELi2ELi32ELb0ELb0EEEJSI_NS5_IJNSX_ISF_SC_EES1N_EEESJ_SK_SJ_SK_NS1I_6fusion15FusionCallbacksIS1M_NS1P_17LinearCombinationISJ_fSJ_fLNS_15FloatRoundStyleE2EEESI_S1O_JEEENS4_5SM1004TMEM4LOAD26SM100_TMEM_LOAD_16dp32b32xENS4_13SM90_TMA_LOADENS16_INS17_ILi2ELi4ELi3EEES1A_NSX_INS5_IJS1B_SF_EEENS5_IJSF_SC_EEEEEEENS4_39AutoVectorizingCopyWithAssumedAlignmentILi128EEENS4_14SM90_TMA_STOREES24_S26_S26_EEEvvEEEEvNT_6ParamsE --------------------------
	.section	.text._ZN7cutlass13device_kernelINS_4gemm6kernel13GemmUniversalIN4cute5tupleIJiiiiEEENS1_10collective13CollectiveMmaINS1_35MainloopSm100TmaUmmaWarpSpecializedILi34ELi2ELi4ENS5_IJNS4_1CILi2EEESB_NSA_ILi1EEEEEEEENS5_IJNSA_ILi64EEENSA_ILi128EEENSA_ILi32EEEEEENS_12float_e5m2_tENS5_IJlSC_lEEESJ_SK_NS4_8TiledMMAINS4_8MMA_AtomIJNS4_10MMA_TraitsINS4_19SM100_MMA_F8F6F4_SSEJSJ_SJ_fSF_SG_NS4_17integral_constantINS4_4UMMA5MajorELSR_0EEESS_NSP_INSQ_7ScaleInELST_0EEESU_EEEEEENS4_6LayoutINS5_IJSC_SC_SC_EEENS5_IJNSA_ILi0EEESZ_SZ_EEEEENS5_IJNS4_10UnderscoreES12_S12_EEEEENS4_23SM90_TMA_LOAD_MULTICASTENS4_14ComposedLayoutINS4_7SwizzleILi1ELi4ELi3EEENS4_18smem_ptr_flag_bitsILi8EEENSX_INS5_IJNSA_ILi8EEESH_EEENS5_IJSH_SC_EEEEEEEvNS4_8identityES15_S1F_vS1G_EENS_8epilogue10collective18CollectiveEpilogueINS1I_23Sm100TmaWarpSpecializedILi2ELi2ELi32ELb0ELb0EEEJSI_NS5_IJNSX_ISF_SC_EES1N_EEESJ_SK_SJ_SK_NS1I_6fusion15FusionCallbacksIS1M_NS1P_17LinearCombinationISJ_fSJ_fLNS_15FloatRoundStyleE2EEESI_S1O_JEEENS4_5SM1004TMEM4LOAD26SM100_TMEM_LOAD_16dp32b32xENS4_13SM90_TMA_LOADENS16_INS17_ILi2ELi4ELi3EEES1A_NSX_INS5_IJS1B_SF_EEENS5_IJSF_SC_EEEEEEENS4_39AutoVectorizingCopyWithAssumedAlignmentILi128EEENS4_14SM90_TMA_STOREES24_S26_S26_EEEvvEEEEvNT_6ParamsE,"ax",@progbits
	.align	128
.text._ZN7cutlass13device_kernelINS_4gemm6kernel13GemmUniversalIN4cute5tupleIJiiiiEEENS1_10collective13CollectiveMmaINS1_35MainloopSm100TmaUmmaWarpSpecializedILi34ELi2ELi4ENS5_IJNS4_1CILi2EEESB_NSA_ILi1EEEEEEEENS5_IJNSA_ILi64EEENSA_ILi128EEENSA_ILi32EEEEEENS_12float_e5m2_tENS5_IJlSC_lEEESJ_SK_NS4_8TiledMMAINS4_8MMA_AtomIJNS4_10MMA_TraitsINS4_19SM100_MMA_F8F6F4_SSEJSJ_SJ_fSF_SG_NS4_17integral_constantINS4_4UMMA5MajorELSR_0EEESS_NSP_INSQ_7ScaleInELST_0EEESU_EEEEEENS4_6LayoutINS5_IJSC_SC_SC_EEENS5_IJNSA_ILi0EEESZ_SZ_EEEEENS5_IJNS4_10UnderscoreES12_S12_EEEEENS4_23SM90_TMA_LOAD_MULTICASTENS4_14ComposedLayoutINS4_7SwizzleILi1ELi4ELi3EEENS4_18smem_ptr_flag_bitsILi8EEENSX_INS5_IJNSA_ILi8EEESH_EEENS5_IJSH_SC_EEEEEEEvNS4_8identityES15_S1F_vS1G_EENS_8epilogue10collective18CollectiveEpilogueINS1I_23Sm100TmaWarpSpecializedILi2ELi2ELi32ELb0ELb0EEEJSI_NS5_IJNSX_ISF_SC_EES1N_EEESJ_SK_SJ_SK_NS1I_6fusion15FusionCallbacksIS1M_NS1P_17LinearCombinationISJ_fSJ_fLNS_15FloatRoundStyleE2EEESI_S1O_JEEENS4_5SM1004TMEM4LOAD26SM100_TMEM_LOAD_16dp32b32xENS4_13SM90_TMA_LOADENS16_INS17_ILi2ELi4ELi3EEES1A_NSX_INS5_IJS1B_SF_EEENS5_IJSF_SC_EEEEEEENS4_39AutoVectorizingCopyWithAssumedAlignmentILi128EEENS4_14SM90_TMA_STOREES24_S26_S26_EEEvvEEEEvNT_6ParamsE:
        .type           _ZN7cutlass13device_kernelINS_4gemm6kernel13GemmUniversalIN4cute5tupleIJiiiiEEENS1_10collective13CollectiveMmaINS1_35MainloopSm100TmaUmmaWarpSpecializedILi34ELi2ELi4ENS5_IJNS4_1CILi2EEESB_NSA_ILi1EEEEEEEENS5_IJNSA_ILi64EEENSA_ILi128EEENSA_ILi32EEEEEENS_12float_e5m2_tENS5_IJlSC_lEEESJ_SK_NS4_8TiledMMAINS4_8MMA_AtomIJNS4_10MMA_TraitsINS4_19SM100_MMA_F8F6F4_SSEJSJ_SJ_fSF_SG_NS4_17integral_constantINS4_4UMMA5MajorELSR_0EEESS_NSP_INSQ_7ScaleInELST_0EEESU_EEEEEENS4_6LayoutINS5_IJSC_SC_SC_EEENS5_IJNSA_ILi0EEESZ_SZ_EEEEENS5_IJNS4_10UnderscoreES12_S12_EEEEENS4_23SM90_TMA_LOAD_MULTICASTENS4_14ComposedLayoutINS4_7SwizzleILi1ELi4ELi3EEENS4_18smem_ptr_flag_bitsILi8EEENSX_INS5_IJNSA_ILi8EEESH_EEENS5_IJSH_SC_EEEEEEEvNS4_8identityES15_S1F_vS1G_EENS_8epilogue10collective18CollectiveEpilogueINS1I_23Sm100TmaWarpSpecializedILi2ELi2ELi32ELb0ELb0EEEJSI_NS5_IJNSX_ISF_SC_EES1N_EEESJ_SK_SJ_SK_NS1I_6fusion15FusionCallbacksIS1M_NS1P_17LinearCombinationISJ_fSJ_fLNS_15FloatRoundStyleE2EEESI_S1O_JEEENS4_5SM1004TMEM4LOAD26SM100_TMEM_LOAD_16dp32b32xENS4_13SM90_TMA_LOADENS16_INS17_ILi2ELi4ELi3EEES1A_NSX_INS5_IJS1B_SF_EEENS5_IJSF_SC_EEEEEEENS4_39AutoVectorizingCopyWithAssumedAlignmentILi128EEENS4_14SM90_TMA_STOREES24_S26_S26_EEEvvEEEEvNT_6ParamsE,@function
        .size           _ZN7cutlass13device_kernelINS_4gemm6kernel13GemmUniversalIN4cute5tupleIJiiiiEEENS1_10collective13CollectiveMmaINS1_35MainloopSm100TmaUmmaWarpSpecializedILi34ELi2ELi4ENS5_IJNS4_1CILi2EEESB_NSA_ILi1EEEEEEEENS5_IJNSA_ILi64EEENSA_ILi128EEENSA_ILi32EEEEEENS_12float_e5m2_tENS5_IJlSC_lEEESJ_SK_NS4_8TiledMMAINS4_8MMA_AtomIJNS4_10MMA_TraitsINS4_19SM100_MMA_F8F6F4_SSEJSJ_SJ_fSF_SG_NS4_17integral_constantINS4_4UMMA5MajorELSR_0EEESS_NSP_INSQ_7ScaleInELST_0EEESU_EEEEEENS4_6LayoutINS5_IJSC_SC_SC_EEENS5_IJNSA_ILi0EEESZ_SZ_EEEEENS5_IJNS4_10UnderscoreES12_S12_EEEEENS4_23SM90_TMA_LOAD_MULTICASTENS4_14ComposedLayoutINS4_7SwizzleILi1ELi4ELi3EEENS4_18smem_ptr_flag_bitsILi8EEENSX_INS5_IJNSA_ILi8EEESH_EEENS5_IJSH_SC_EEEEEEEvNS4_8identityES15_S1F_vS1G_EENS_8epilogue10collective18CollectiveEpilogueINS1I_23Sm100TmaWarpSpecializedILi2ELi2ELi32ELb0ELb0EEEJSI_NS5_IJNSX_ISF_SC_EES1N_EEESJ_SK_SJ_SK_NS1I_6fusion15FusionCallbacksIS1M_NS1P_17LinearCombinationISJ_fSJ_fLNS_15FloatRoundStyleE2EEESI_S1O_JEEENS4_5SM1004TMEM4LOAD26SM100_TMEM_LOAD_16dp32b32xENS4_13SM90_TMA_LOADENS16_INS17_ILi2ELi4ELi3EEES1A_NSX_INS5_IJS1B_SF_EEENS5_IJSF_SC_EEEEEEENS4_39AutoVectorizingCopyWithAssumedAlignmentILi128EEENS4_14SM90_TMA_STOREES24_S26_S26_EEEvvEEEEvNT_6ParamsE,(.L_x_240 - _ZN7cutlass13device_kernelINS_4gemm6kernel13GemmUniversalIN4cute5tupleIJiiiiEEENS1_10collective13CollectiveMmaINS1_35MainloopSm100TmaUmmaWarpSpecializedILi34ELi2ELi4ENS5_IJNS4_1CILi2EEESB_NSA_ILi1EEEEEEEENS5_IJNSA_ILi64EEENSA_ILi128EEENSA_ILi32EEEEEENS_12float_e5m2_tENS5_IJlSC_lEEESJ_SK_NS4_8TiledMMAINS4_8MMA_AtomIJNS4_10MMA_TraitsINS4_19SM100_MMA_F8F6F4_SSEJSJ_SJ_fSF_SG_NS4_17integral_constantINS4_4UMMA5MajorELSR_0EEESS_NSP_INSQ_7ScaleInELST_0EEESU_EEEEEENS4_6LayoutINS5_IJSC_SC_SC_EEENS5_IJNSA_ILi0EEESZ_SZ_EEEEENS5_IJNS4_10UnderscoreES12_S12_EEEEENS4_23SM90_TMA_LOAD_MULTICASTENS4_14ComposedLayoutINS4_7SwizzleILi1ELi4ELi3EEENS4_18smem_ptr_flag_bitsILi8EEENSX_INS5_IJNSA_ILi8EEESH_EEENS5_IJSH_SC_EEEEEEEvNS4_8identityES15_S1F_vS1G_EENS_8epilogue10collective18CollectiveEpilogueINS1I_23Sm100TmaWarpSpecializedILi2ELi2ELi32ELb0ELb0EEEJSI_NS5_IJNSX_ISF_SC_EES1N_EEESJ_SK_SJ_SK_NS1I_6fusion15FusionCallbacksIS1M_NS1P_17LinearCombinationISJ_fSJ_fLNS_15FloatRoundStyleE2EEESI_S1O_JEEENS4_5SM1004TMEM4LOAD26SM100_TMEM_LOAD_16dp32b32xENS4_13SM90_TMA_LOADENS16_INS17_ILi2ELi4ELi3EEES1A_NSX_INS5_IJS1B_SF_EEENS5_IJSF_SC_EEEEEEENS4_39AutoVectorizingCopyWithAssumedAlignmentILi128EEENS4_14SM90_TMA_STOREES24_S26_S26_EEEvvEEEEvNT_6ParamsE)
        .other          _ZN7cutlass13device_kernelINS_4gemm6kernel13GemmUniversalIN4cute5tupleIJiiiiEEENS1_10collective13CollectiveMmaINS1_35MainloopSm100TmaUmmaWarpSpecializedILi34ELi2ELi4ENS5_IJNS4_1CILi2EEESB_NSA_ILi1EEEEEEEENS5_IJNSA_ILi64EEENSA_ILi128EEENSA_ILi32EEEEEENS_12float_e5m2_tENS5_IJlSC_lEEESJ_SK_NS4_8TiledMMAINS4_8MMA_AtomIJNS4_10MMA_TraitsINS4_19SM100_MMA_F8F6F4_SSEJSJ_SJ_fSF_SG_NS4_17integral_constantINS4_4UMMA5MajorELSR_0EEESS_NSP_INSQ_7ScaleInELST_0EEESU_EEEEEENS4_6LayoutINS5_IJSC_SC_SC_EEENS5_IJNSA_ILi0EEESZ_SZ_EEEEENS5_IJNS4_10UnderscoreES12_S12_EEEEENS4_23SM90_TMA_LOAD_MULTICASTENS4_14ComposedLayoutINS4_7SwizzleILi1ELi4ELi3EEENS4_18smem_ptr_flag_bitsILi8EEENSX_INS5_IJNSA_ILi8EEESH_EEENS5_IJSH_SC_EEEEEEEvNS4_8identityES15_S1F_vS1G_EENS_8epilogue10collective18CollectiveEpilogueINS1I_23Sm100TmaWarpSpecializedILi2ELi2ELi32ELb0ELb0EEEJSI_NS5_IJNSX_ISF_SC_EES1N_EEESJ_SK_SJ_SK_NS1I_6fusion15FusionCallbacksIS1M_NS1P_17LinearCombinationISJ_fSJ_fLNS_15FloatRoundStyleE2EEESI_S1O_JEEENS4_5SM1004TMEM4LOAD26SM100_TMEM_LOAD_16dp32b32xENS4_13SM90_TMA_LOADENS16_INS17_ILi2ELi4ELi3EEES1A_NSX_INS5_IJS1B_SF_EEENS5_IJSF_SC_EEEEEEENS4_39AutoVectorizingCopyWithAssumedAlignmentILi128EEENS4_14SM90_TMA_STOREES24_S26_S26_EEEvvEEEEvNT_6ParamsE,@"STO_CUDA_ENTRY STV_DEFAULT"
_ZN7cutlass13device_kernelINS_4gemm6kernel13GemmUniversalIN4cute5tupleIJiiiiEEENS1_10collective13CollectiveMmaINS1_35MainloopSm100TmaUmmaWarpSpecializedILi34ELi2ELi4ENS5_IJNS4_1CILi2EEESB_NSA_ILi1EEEEEEEENS5_IJNSA_ILi64EEENSA_ILi128EEENSA_ILi32EEEEEENS_12float_e5m2_tENS5_IJlSC_lEEESJ_SK_NS4_8TiledMMAINS4_8MMA_AtomIJNS4_10MMA_TraitsINS4_19SM100_MMA_F8F6F4_SSEJSJ_SJ_fSF_SG_NS4_17integral_constantINS4_4UMMA5MajorELSR_0EEESS_NSP_INSQ_7ScaleInELST_0EEESU_EEEEEENS4_6LayoutINS5_IJSC_SC_SC_EEENS5_IJNSA_ILi0EEESZ_SZ_EEEEENS5_IJNS4_10UnderscoreES12_S12_EEEEENS4_23SM90_TMA_LOAD_MULTICASTENS4_14ComposedLayoutINS4_7SwizzleILi1ELi4ELi3EEENS4_18smem_ptr_flag_bitsILi8EEENSX_INS5_IJNSA_ILi8EEESH_EEENS5_IJSH_SC_EEEEEEEvNS4_8identityES15_S1F_vS1G_EENS_8epilogue10collective18CollectiveEpilogueINS1I_23Sm100TmaWarpSpecializedILi2ELi2ELi32ELb0ELb0EEEJSI_NS5_IJNSX_ISF_SC_EES1N_EEESJ_SK_SJ_SK_NS1I_6fusion15FusionCallbacksIS1M_NS1P_17LinearCombinationISJ_fSJ_fLNS_15FloatRoundStyleE2EEESI_S1O_JEEENS4_5SM1004TMEM4LOAD26SM100_TMEM_LOAD_16dp32b32xENS4_13SM90_TMA_LOADENS16_INS17_ILi2ELi4ELi3EEES1A_NSX_INS5_IJS1B_SF_EEENS5_IJSF_SC_EEEEEEENS4_39AutoVectorizingCopyWithAssumedAlignmentILi128EEENS4_14SM90_TMA_STOREES24_S26_S26_EEEvvEEEEvNT_6ParamsE:
[----:B------:R-:W1:Y:S01]  /*0000*/  LDC R1, c[0x0][0x37c] ;  /* 0x0000df00ff017b82 */ /* 0x000e620000000800 */
[----:B------:R-:W2:Y:S01]  /*0010*/  S2R R93, SR_TID.X ;  /* 0x00000000005d7919 */ /* 0x000ea20000002100 */
[----:B------:R-:W3:Y:S01]  /*0020*/  LDCU.64 UR8, c[0x0][0x890] ;  /* 0x00011200ff0877ac */ /* 0x000ee20008000a00 */
[----:B------:R-:W-:Y:S02]  /*0030*/  PRMT R84, RZ, 0x7610, R84 ;  /* 0x00007610ff547816 */ /* 0x000fe40000000054 */
[----:B------:R-:W-:Y:S01]  /*0040*/  ELECT P3, URZ, PT ;  /* 0x0000000000ff782f */ /* 0x000fe20003860000 */
[----:B---3--:R-:W-:-:S04]  /*0050*/  UISETP.NE.U32.AND UP0, UPT, UR8, URZ, UPT ;  /* 0x000000ff0800728c */ /* 0x008fc8000bf05070 */
[----:B------:R-:W-:Y:S01]  /*0060*/  UISETP.NE.AND.EX UP0, UPT, UR9, URZ, UPT, UP0 ;  /* 0x000000ff0900728c */ /* 0x000fe2000bf05300 */
[----:B--2---:R-:W-:-:S05]  /*0070*/  SHF.R.U32.HI R85, RZ, 0x5, R93 ;  /* 0x00000005ff557819 */ /* 0x004fca000001165d */
[----:B------:R-:W2:Y:S02]  /*0080*/  SHFL.IDX PT, R0, R85, RZ, 0x1f ;  /* 0x00001fff55007589 */ /* 0x000ea400000e0000 */
[----:B--2---:R-:W-:Y:S01]  /*0090*/  R2UR UR17, R0 ;  /* 0x00000000001172ca */ /* 0x004fe200000e0000 */
[----:B-1----:R-:W-:-:S14]  /*00a0*/  BRA.U UP0, `(.L_x_0) ;  /* 0x0000000100307547 */ /* 0x002fdc000b800000 */
[----:B------:R-:W1:Y:S02]  /*00b0*/  LDCU.64 UR4, c[0x0][0x888] ;  /* 0x00011100ff0477ac */ /* 0x000e640008000a00 */
[----:B-1----:R-:W-:-:S04]  /*00c0*/  UISETP.NE.U32.AND UP0, UPT, UR4, URZ, UPT ;  /* 0x000000ff0400728c */ /* 0x002fc8000bf05070 */
[----:B------:R-:W-:-:S09]  /*00d0*/  UISETP.NE.AND.EX UP0, UPT, UR5, URZ, UPT, UP0 ;  /* 0x000000ff0500728c */ /* 0x000fd2000bf05300 */
[----:B------:R-:W-:Y:S05]  /*00e0*/  BRA.U !UP0, `(.L_x_1) ;  /* 0x0000000108147547 */ /* 0x000fea000b800000 */
[----:B------:R-:W1:Y:S01]  /*00f0*/  LDC.64 R2, c[0x0][0x888] ;  /* 0x00022200ff027b82 */ /* 0x000e620000000a00 */
[----:B------:R-:W1:Y:S02]  /*0100*/  LDCU.64 UR4, c[0x0][0x358] ;  /* 0x00006b00ff0477ac */ /* 0x000e640008000a00 */
[----:B-1----:R1:W5:Y:S01]  /*0110*/  LDG.E R41, desc[UR4][R2.64] ;  /* 0x0000000402297981 */ /* 0x002362000c1e1900 */
[----:B------:R-:W-:Y:S01]  /*0120*/  HFMA2 R84, -RZ, RZ, 0, 5.9604644775390625e-08 ;  /* 0x00000001ff547431 */ /* 0x000fe200000001ff */
[----:B------:R-:W-:Y:S05]  /*0130*/  BRA `(.L_x_0) ;  /* 0x00000000000c7947 */ /* 0x000fea0003800000 */
.L_x_1:
[----:B------:R-:W1:Y:S01]  /*0140*/  LDCU UR4, c[0x0][0x880] ;  /* 0x00011000ff0477ac */ /* 0x000e620008000800 */
[----:B------:R-:W-:Y:S01]  /*0150*/  HFMA2 R84, -RZ, RZ, 0, 5.9604644775390625e-08 ;  /* 0x00000001ff547431 */ /* 0x000fe200000001ff */
[----:B-1----:R-:W-:-:S07]  /*0160*/  MOV R41, UR4 ;  /* 0x0000000400297c02 */ /* 0x002fce0008000f00 */
.L_x_0:
[----:B------:R-:W2:Y:S02]  /*0170*/  LDCU.64 UR4, c[0x0][0x8b0] ;  /* 0x00011600ff0477ac */ /* 0x000ea40008000a00 */
[----:B--2---:R-:W-:-:S04]  /*0180*/  UISETP.NE.U32.AND UP0, UPT, UR4, URZ, UPT ;  /* 0x000000ff0400728c */ /* 0x004fc8000bf05070 */
[----:B------:R-:W-:-:S09]  /*0190*/  UISETP.NE.AND.EX UP0, UPT, UR5, URZ, UPT, UP0 ;  /* 0x000000ff0500728c */ /* 0x000fd2000bf05300 */
[----:B------:R-:W-:Y:S05]  /*01a0*/  BRA.U UP0, `(.L_x_2) ;  /* 0x0000000100287547 */ /* 0x000fea000b800000 */
[----:B------:R-:W2:Y:S02]  /*01b0*/  LDCU.64 UR4, c[0x0][0x8a8] ;  /* 0x00011500ff0477ac */ /* 0x000ea40008000a00 */
[----:B--2---:R-:W-:-:S04]  /*01c0*/  UISETP.NE.U32.AND UP0, UPT, UR4, URZ, UPT ;  /* 0x000000ff0400728c */ /* 0x004fc8000bf05070 */
[----:B------:R-:W-:-:S09]  /*01d0*/  UISETP.NE.AND.EX UP0, UPT, UR5, URZ, UPT, UP0 ;  /* 0x000000ff0500728c */ /* 0x000fd2000bf05300 */
[----:B------:R-:W-:Y:S05]  /*01e0*/  BRA.U !UP0, `(.L_x_3) ;  /* 0x0000000108107547 */ /* 0x000fea000b800000 */
[----:B------:R-:W2:Y:S01]  /*01f0*/  LDC.64 R38, c[0x0][0x8a8] ;  /* 0x00022a00ff267b82 */ /* 0x000ea20000000a00 */
[----:B------:R-:W2:Y:S02]  /*0200*/  LDCU.64 UR4, c[0x0][0x358] ;  /* 0x00006b00ff0477ac */ /* 0x000ea40008000a00 */
[----:B--2---:R2:W5:Y:S01]  /*0210*/  LDG.E R38, desc[UR4][R38.64] ;  /* 0x0000000426267981 */ /* 0x004562000c1e1900 */
[----:B------:R-:W-:Y:S05]  /*0220*/  BRA `(.L_x_2) ;  /* 0x0000000000087947 */ /* 0x000fea0003800000 */
.L_x_3:
[----:B------:R-:W2:Y:S02]  /*0230*/  LDCU UR4, c[0x0][0x8a0] ;  /* 0x00011400ff0477ac */ /* 0x000ea40008000800 */
[----:B--2---:R-:W-:Y:S02]  /*0240*/  MOV R38, UR4 ;  /* 0x0000000400267c02 */ /* 0x004fe40008000f00 */
.L_x_2:
[----:B------:R-:W-:Y:S01]  /*0250*/  IMAD.U32 R0, RZ, RZ, UR17 ;  /* 0x00000011ff007e24 */ /* 0x000fe2000f8e00ff */
[----:B------:R-:W-:Y:S04]  /*0260*/  BSSY.RECONVERGENT B0, `(.L_x_4) ;  /* 0x000000c000007945 */ /* 0x000fe80003800200 */
[C---:B------:R-:W-:Y:S02]  /*0270*/  ISETP.NE.OR P1, PT, R0.reuse, 0x1, !P3 ;  /* 0x000000010000780c */ /* 0x040fe40005f25670 */
[----:B------:R-:W-:-:S11]  /*0280*/  ISETP.NE.OR P0, PT, R0, 0x3, !P3 ;  /* 0x000000030000780c */ /* 0x000fd60005f05670 */
[----:B------:R-:W-:Y:S05]  /*0290*/  @P1 BRA `(.L_x_5) ;  /* 0x0000000000201947 */ /* 0x000fea0003800000 */
[----:B------:R-:W3:Y:S02]  /*02a0*/  LDCU.64 UR4, c[0x0][0x348] ;  /* 0x00006900ff0477ac */ /* 0x000ee40008000a00 */
[----:B---3--:R-:W-:Y:S02]  /*02b0*/  UIADD3 UR6, UP1, UPT, UR4, 0x80, URZ ;  /* 0x0000008004067890 */ /* 0x008fe4000ff3e0ff */
[----:B------:R-:W-:Y:S02]  /*02c0*/  UIADD3 UR4, UP0, UPT, UR4, 0x180, URZ ;  /* 0x0000018004047890 */ /* 0x000fe4000ff1e0ff */
[----:B------:R-:W-:Y:S02]  /*02d0*/  UIADD3.X UR7, UPT, UPT, URZ, UR5, URZ, UP1, !UPT ;  /* 0x00000005ff077290 */ /* 0x000fe40008ffe4ff */
[----:B------:R-:W-:-:S07]  /*02e0*/  UIADD3.X UR5, UPT, UPT, URZ, UR5, URZ, UP0, !UPT ;  /* 0x00000005ff057290 */ /* 0x000fce00087fe4ff */
[----:B------:R3:W-:Y:S02]  /*02f0*/  UTMACCTL.PF [UR6] ;  /* 0x00000000060079b9 */ /* 0x0007e40008040000 */
[----:B------:R3:W-:Y:S02]  /*0300*/  UTMACCTL.PF [UR4] ;  /* 0x00000000040079b9 */ /* 0x0007e40008040000 */
[----:B---3--:R-:W-:Y:S01]  /*0310*/  NOP ;  /* 0x0000000000007918 */ /* 0x008fe20000000000 */
.L_x_5:
[----:B------:R-:W-:Y:S05]  /*0320*/  BSYNC.RECONVERGENT B0 ;  /* 0x0000000000007941 */ /* 0x000fea0003800200 */
.L_x_4:
[----:B------:R-:W-:Y:S04]  /*0330*/  BSSY.RECONVERGENT B0, `(.L_x_6) ;  /* 0x000000a000007945 */ /* 0x000fe80003800200 */
        /* <DEDUP_REMOVED lines=9> */
.L_x_7:
[----:B------:R-:W-:Y:S05]  /*03d0*/  BSYNC.RECONVERGENT B0 ;  /* 0x0000000000007941 */ /* 0x000fea0003800200 */
.L_x_6:
[----:B------:R-:W3:Y:S01]  /*03e0*/  LDCU.64 UR4, c[0x0][0x888] ;  /* 0x00011100ff0477ac */ /* 0x000ee20008000a00 */
[----:B------:R-:W-:Y:S02]  /*03f0*/  UISETP.EQ.U32.AND UP1, UPT, UR8, URZ, UPT ;  /* 0x000000ff0800728c */ /* 0x000fe4000bf22070 */
[----:B------:R-:W-:Y:S02]  /*0400*/  UPLOP3.LUT UP3, UPT, UPT, UPT, UPT, 0x80, 0x8 ;  /* 0x000000000008789c */ /* 0x000fe40003f6f070 */
[----:B---3--:R-:W-:-:S04]  /*0410*/  UISETP.NE.U32.AND UP0, UPT, UR4, URZ, UPT ;  /* 0x000000ff0400728c */ /* 0x008fc8000bf05070 */
[----:B------:R-:W-:-:S04]  /*0420*/  UISETP.NE.AND.EX UP0, UPT, UR5, URZ, UPT, UP0 ;  /* 0x000000ff0500728c */ /* 0x000fc8000bf05300 */
[----:B------:R-:W-:-:S04]  /*0430*/  UISETP.EQ.OR.EX UP2, UPT, UR9, URZ, !UP0, UP1 ;  /* 0x000000ff0900728c */ /* 0x000fc8000c742710 */
[----:B------:R-:W-:-:S06]  /*0440*/  UP2UR UR4, UPR, URZ, 0x4 ;  /* 0x00000004ff047883 */ /* 0x000fcc0008000000 */
[----:B------:R-:W-:Y:S01]  /*0450*/  MOV R86, UR4 ;  /* 0x0000000400567c02 */ /* 0x000fe20008000f00 */
[----:B------:R-:W-:Y:S06]  /*0460*/  BRA.U !UP2, `(.L_x_8) ;  /* 0x000000010a207547 */ /* 0x000fec000b800000 */
[----:B------:R-:W-:Y:S01]  /*0470*/  UISETP.NE.U32.AND UP1, UPT, UR8, URZ, UPT ;  /* 0x000000ff0800728c */ /* 0x000fe2000bf25070 */
[----:B-----5:R-:W-:Y:S01]  /*0480*/  FSETP.NEU.AND P0, PT, R41, RZ, PT ;  /* 0x000000ff2900720b */ /* 0x020fe20003f0d000 */
[----:B------:R-:W-:Y:S02]  /*0490*/  USEL UR4, URZ, 0xffffffff, UP0 ;  /* 0xffffffffff047887 */ /* 0x000fe40008000000 */
[----:B------:R-:W-:-:S10]  /*04a0*/  UISETP.NE.AND.EX UP1, UPT, UR9, URZ, UPT, UP1 ;  /* 0x000000ff0900728c */ /* 0x000fd4000bf25310 */
[----:B------:R-:W-:Y:S01]  /*04b0*/  VOTEU.ANY UP0, P0 ;  /* 0x0000000000ff7886 */ /* 0x000fe20000000100 */
[----:B------:R-:W-:-:S04]  /*04c0*/  @!UP1 USEL UR4, URZ, 0xffffffff, UP0 ;  /* 0xffffffffff049887 */ /* 0x000fc80008000000 */
[----:B------:R-:W-:-:S04]  /*04d0*/  ULOP3.LUT UR4, UR4, 0x1, URZ, 0xc0, !UPT ;  /* 0x0000000104047892 */ /* 0x000fc8000f8ec0ff */
[----:B------:R-:W-:-:S11]  /*04e0*/  UISETP.NE.U32.AND UP3, UPT, UR4, 0x1, UPT ;  /* 0x000000010400788c */ /* 0x000fd6000bf65070 */
.L_x_8:
[----:B-1----:R-:W1:Y:S01]  /*04f0*/  SHFL.IDX PT, R2, R85, RZ, 0x1f ;  /* 0x00001fff55027589 */ /* 0x002e6200000e0000 */
[----:B------:R-:W-:-:S04]  /*0500*/  UISETP.NE.AND UP0, UPT, UR17, 0x2, UPT ;  /* 0x000000021100788c */ /* 0x000fc8000bf05270 */
[----:B------:R-:W-:Y:S01]  /*0510*/  USEL UR38, URZ, 0x1, UP0 ;  /* 0x00000001ff267887 */ /* 0x000fe20008000000 */
[----:B-1----:R-:W-:-:S13]  /*0520*/  ISETP.NE.AND P0, PT, R2, RZ, PT ;  /* 0x000000ff0200720c */ /* 0x002fda0003f05270 */
[----:B------:R-:W-:Y:S05]  /*0530*/  @P0 BRA `(.L_x_9) ;  /* 0x0000000400540947 */ /* 0x000fea0003800000 */
[----:B------:R-:W-:Y:S01]  /*0540*/  ELECT P0, URZ, PT ;  /* 0x0000000000ff782f */ /* 0x000fe20003800000 */
[----:B------:R-:W-:-:S12]  /*0550*/  BSSY.RECONVERGENT B0, `(.L_x_9) ;  /* 0x0000053000007945 */ /* 0x000fd80003800200 */
[----:B------:R-:W-:Y:S05]  /*0560*/  @!P0 BRA `(.L_x_10) ;  /* 0x0000000400448947 */ /* 0x000fea0003800000 */
[----:B------:R-:W1:Y:S01]  /*0570*/  S2UR UR4, SR_CgaCtaId ;  /* 0x00000000000479c3 */ /* 0x000e620000008800 */
[----:B------:R-:W-:Y:S01]  /*0580*/  UMOV UR5, 0x400 ;  /* 0x0000040000057882 */ /* 0x000fe20000000000 */
[----:B------:R-:W-:Y:S01]  /*0590*/  UMOV UR8, 0x1 ;  /* 0x0000000100087882 */ /* 0x000fe20000000000 */
[----:B------:R-:W-:Y:S01]  /*05a0*/  UMOV UR6, 0x3 ;  /* 0x0000000300067882 */ /* 0x000fe20000000000 */
[----:B------:R-:W-:-:S04]  /*05b0*/  UIADD3 UR8, UPT, UPT, -UR8, 0x100000, URZ ;  /* 0x0010000008087890 */ /* 0x000fc8000fffe1ff */
[----:B------:R-:W-:Y:S02]  /*05c0*/  USHF.L.U32 UR9, UR8, 0xb, URZ ;  /* 0x0000000b08097899 */ /* 0x000fe400080006ff */
[----:B------:R-:W-:Y:S02]  /*05d0*/  USHF.L.U32 UR8, UR8, 0x1, URZ ;  /* 0x0000000108087899 */ /* 0x000fe400080006ff */
[----:B------:R-:W-:-:S04]  /*05e0*/  UIADD3 UR6, UPT, UPT, -UR6, 0x100000, URZ ;  /* 0x0010000006067890 */ /* 0x000fc8000fffe1ff */
[----:B------:R-:W-:Y:S02]  /*05f0*/  USHF.L.U32 UR7, UR6, 0xb, URZ ;  /* 0x0000000b06077899 */ /* 0x000fe400080006ff */
[----:B------:R-:W-:Y:S02]  /*0600*/  USHF.L.U32 UR6, UR6, 0x1, URZ ;  /* 0x0000000106067899 */ /* 0x000fe400080006ff */
[----:B-1----:R-:W-:Y:S01]  /*0610*/  ULEA UR4, UR4, UR5, 0x18 ;  /* 0x0000000504047291 */ /* 0x002fe2000f8ec0ff */
[----:B------:R-:W1:Y:S11]  /*0620*/  FENCE.VIEW.ASYNC.S ;  /* 0x00000000000073c6 */ /* 0x000e760000000000 */
[----:B-1----:R1:W3:Y:S01]  /*0630*/  SYNCS.EXCH.64 URZ, [UR4], UR8 ;  /* 0x0000000804ff75b2 */ /* 0x0022e20008000100 */
[----:B------:R1:W4:Y:S01]  /*0640*/  SYNCS.EXCH.64 URZ, [UR4+0x110], UR6 ;  /* 0x0001100604ff75b2 */ /* 0x0003220008000100 */
[----:B------:R1:W1:Y:S01]  /*0650*/  SYNCS.EXCH.64 URZ, [UR4+0x8], UR8 ;  /* 0x0000080804ff75b2 */ /* 0x0002620008000100 */
        /* <DEDUP_REMOVED lines=65> */
[----:B---34-:R-:W-:Y:S01]  /*0a70*/  NOP ;  /* 0x0000000000007918 */ /* 0x018fe20000000000 */
.L_x_10:
[----:B-1----:R-:W-:Y:S05]  /*0a80*/  BSYNC.RECONVERGENT B0 ;  /* 0x0000000000007941 */ /* 0x002fea0003800200 */
.L_x_9:
[----:B------:R-:W1:Y:S01]  /*0a90*/  SHFL.IDX PT, R2, R85, RZ, 0x1f ;  /* 0x00001fff55027589 */ /* 0x000e6200000e0000 */
[----:B------:R-:W-:Y:S01]  /*0aa0*/  NOP ;  /* 0x0000000000007918 */ /* 0x000fe20000000000 */
[----:B-1----:R-:W-:-:S13]  /*0ab0*/  ISETP.NE.AND P0, PT, R2, 0x1, PT ;  /* 0x000000010200780c */ /* 0x002fda0003f05270 */
[----:B------:R-:W-:Y:S05]  /*0ac0*/  @P0 BRA `(.L_x_11) ;  /* 0x0000000000480947 */ /* 0x000fea0003800000 */
        /* <DEDUP_REMOVED lines=9> */
[----:B------:R-:W-:Y:S01]  /*0b60*/  USHF.L.U32 UR6, UR6, 0x1, URZ ;  /* 0x0000000106067899 */ /* 0x000fe200080006ff */
[----:B------:R-:W-:Y:S01]  /*0b70*/  ELECT P0, URZ, PT ;  /* 0x0000000000ff782f */ /* 0x000fe20003800000 */
[----:B-1----:R-:W-:Y:S01]  /*0b80*/  ULEA UR4, UR4, UR5, 0x18 ;  /* 0x0000000504047291 */ /* 0x002fe2000f8ec0ff */
[----:B------:R-:W1:Y:S11]  /*0b90*/  FENCE.VIEW.ASYNC.S ;  /* 0x00000000000073c6 */ /* 0x000e760000000000 */
[----:B-1----:R1:W3:Y:S01]  /*0ba0*/  SYNCS.EXCH.64 URZ, [UR4+0x220], UR8 ;  /* 0x0002200804ff75b2 */ /* 0x0022e20008000100 */
[----:B------:R1:W4:Y:S01]  /*0bb0*/  SYNCS.EXCH.64 URZ, [UR4+0x230], UR6 ;  /* 0x0002300604ff75b2 */ /* 0x0003220008000100 */
[----:B------:R1:W1:Y:S01]  /*0bc0*/  SYNCS.EXCH.64 URZ, [UR4+0x228], UR8 ;  /* 0x0002280804ff75b2 */ /* 0x0002620008000100 */
[----:B------:R1:W1:Y:S01]  /*0bd0*/  SYNCS.EXCH.64 URZ, [UR4+0x238], UR6 ;  /* 0x0002380604ff75b2 */ /* 0x0002620008000100 */
[----:B------:R-:W-:Y:S01]  /*0be0*/  NOP ;  /* 0x0000000000007918 */ /* 0x000fe20000000000 */
.L_x_11:
[----:B------:R-:W2:Y:S01]  /*0bf0*/  SHFL.IDX PT, R2, R85, RZ, 0x1f ;  /* 0x00001fff55027589 */ /* 0x000ea200000e0000 */
[----:B------:R-:W-:Y:S01]  /*0c00*/  NOP ;  /* 0x0000000000007918 */ /* 0x000fe20000000000 */
[----:B--2---:R-:W-:-:S13]  /*0c10*/  ISETP.NE.AND P0, PT, R2, 0x3, PT ;  /* 0x000000030200780c */ /* 0x004fda0003f05270 */
[----:B------:R-:W-:Y:S05]  /*0c20*/  @P0 BRA `(.L_x_12) ;  /* 0x0000000000300947 */ /* 0x000fea0003800000 */
[----:B-1----:R-:W1:Y:S01]  /*0c30*/  S2UR UR6, SR_CgaCtaId ;  /* 0x00000000000679c3 */ /* 0x002e620000008800 */
[----:B------:R-:W-:Y:S01]  /*0c40*/  UMOV UR4, 0x400 ;  /* 0x0000040000047882 */ /* 0x000fe20000000000 */
[----:B------:R-:W-:Y:S01]  /*0c50*/  UMOV UR5, 0x20 ;  /* 0x0000002000057882 */ /* 0x000fe20000000000 */
[----:B------:R-:W-:Y:S01]  /*0c60*/  ELECT P0, URZ, PT ;  /* 0x0000000000ff782f */ /* 0x000fe20003800000 */
[----:B-1----:R-:W-:Y:S02]  /*0c70*/  ULEA UR6, UR6, UR4, 0x18 ;  /* 0x0000000406067291 */ /* 0x002fe4000f8ec0ff */
[----:B------:R-:W-:-:S04]  /*0c80*/  UIADD3 UR4, UPT, UPT, -UR5, 0x100000, URZ ;  /* 0x0010000005047890 */ /* 0x000fc8000fffe1ff */
[----:B------:R-:W-:Y:S02]  /*0c90*/  USHF.L.U32 UR5, UR4, 0xb, URZ ;  /* 0x0000000b04057899 */ /* 0x000fe400080006ff */
[----:B------:R-:W-:Y:S01]  /*0ca0*/  USHF.L.U32 UR4, UR4, 0x1, URZ ;  /* 0x0000000104047899 */ /* 0x000fe200080006ff */
[----:B------:R-:W1:Y:S11]  /*0cb0*/  FENCE.VIEW.ASYNC.S ;  /* 0x00000000000073c6 */ /* 0x000e760000000000 */
[----:B-1----:R2:W1:Y:S01]  /*0cc0*/  SYNCS.EXCH.64 URZ, [UR6+0x240], UR4 ;  /* 0x0002400406ff75b2 */ /* 0x0024620008000100 */
[----:B------:R2:W1:Y:S02]  /*0cd0*/  SYNCS.EXCH.64 URZ, [UR6+0x248], UR4 ;  /* 0x0002480406ff75b2 */ /* 0x0004640008000100 */
[----:B--2---:R-:W-:Y:S01]  /*0ce0*/  NOP ;  /* 0x0000000000007918 */ /* 0x004fe20000000000 */
.L_x_12:
[----:B------:R-:W2:Y:S01]  /*0cf0*/  SHFL.IDX PT, R2, R85, RZ, 0x1f ;  /* 0x00001fff55027589 */ /* 0x000ea200000e0000 */
[----:B------:R-:W-:Y:S01]  /*0d00*/  NOP ;  /* 0x0000000000007918 */ /* 0x000fe20000000000 */
[----:B--2---:R-:W-:-:S13]  /*0d10*/  ISETP.NE.AND P0, PT, R2, 0x4, PT ;  /* 0x000000040200780c */ /* 0x004fda0003f05270 */
[----:B------:R-:W-:Y:S05]  /*0d20*/  @P0 BRA `(.L_x_13) ;  /* 0x00000000004c0947 */ /* 0x000fea0003800000 */
[----:B-1----:R-:W1:Y:S01]  /*0d30*/  S2UR UR6, SR_CgaCtaId ;  /* 0x00000000000679c3 */ /* 0x002e620000008800 */
[----:B------:R-:W-:Y:S01]  /*0d40*/  UMOV UR4, 0x3a0 ;  /* 0x000003a000047882 */ /* 0x000fe20000000000 */
[----:B------:R-:W-:Y:S01]  /*0d50*/  UMOV UR5, 0x400 ;  /* 0x0000040000057882 */ /* 0x000fe20000000000 */
[----:B------:R-:W-:Y:S01]  /*0d60*/  USEL UR4, UR4, 0x320, UP3 ;  /* 0x0000032004047887 */ /* 0x000fe20009800000 */
[----:B------:R-:W-:Y:S01]  /*0d70*/  UMOV UR8, 0x1 ;  /* 0x0000000100087882 */ /* 0x000fe20000000000 */
[----:B------:R-:W-:Y:S01]  /*0d80*/  ELECT P0, URZ, PT ;  /* 0x0000000000ff782f */ /* 0x000fe20003800000 */
[----:B------:R-:W-:-:S04]  /*0d90*/  UIADD3 UR8, UPT, UPT, -UR8, 0x100000, URZ ;  /* 0x0010000008087890 */ /* 0x000fc8000fffe1ff */
[----:B------:R-:W-:Y:S02]  /*0da0*/  USHF.L.U32 UR9, UR8, 0xb, URZ ;  /* 0x0000000b08097899 */ /* 0x000fe400080006ff */
[----:B------:R-:W-:Y:S02]  /*0db0*/  USHF.L.U32 UR8, UR8, 0x1, URZ ;  /* 0x0000000108087899 */ /* 0x000fe400080006ff */
[----:B-1----:R-:W-:Y:S02]  /*0dc0*/  ULEA UR6, UR6, UR5, 0x18 ;  /* 0x0000000506067291 */ /* 0x002fe4000f8ec0ff */
[----:B------:R-:W-:-:S04]  /*0dd0*/  UIADD3 UR4, UPT, UPT, -UR4, 0x100000, URZ ;  /* 0x0010000004047890 */ /* 0x000fc8000fffe1ff */
[----:B------:R-:W-:Y:S02]  /*0de0*/  USHF.L.U32 UR5, UR4, 0xb, URZ ;  /* 0x0000000b04057899 */ /* 0x000fe400080006ff */
[----:B------:R-:W-:Y:S01]  /*0df0*/  USHF.L.U32 UR4, UR4, 0x1, URZ ;  /* 0x0000000104047899 */ /* 0x000fe200080006ff */
[----:B------:R-:W1:Y:S03]  /*0e00*/  FENCE.VIEW.ASYNC.S ;  /* 0x00000000000073c6 */ /* 0x000e660000000000 */
[----:B-1----:R2:W1:Y:S08]  /*0e10*/  SYNCS.EXCH.64 URZ, [UR6+0x250], UR8 ;  /* 0x0002500806ff75b2 */ /* 0x0024700008000100 */
[----:B------:R2:W1:Y:S01]  /*0e20*/  SYNCS.EXCH.64 URZ, [UR6+0x260], UR4 ;  /* 0x0002600406ff75b2 */ /* 0x0004620008000100 */
[----:B------:R2:W1:Y:S01]  /*0e30*/  SYNCS.EXCH.64 URZ, [UR6+0x258], UR8 ;  /* 0x0002580806ff75b2 */ /* 0x0004620008000100 */
[----:B------:R2:W1:Y:S02]  /*0e40*/  SYNCS.EXCH.64 URZ, [UR6+0x268], UR4 ;  /* 0x0002680406ff75b2 */ /* 0x0004640008000100 */
[----:B--2---:R-:W-:Y:S01]  /*0e50*/  NOP ;  /* 0x0000000000007918 */ /* 0x004fe20000000000 */
.L_x_13:
[----:B------:R-:W2:Y:S01]  /*0e60*/  SHFL.IDX PT, R2, R85, RZ, 0x1f ;  /* 0x00001fff55027589 */ /* 0x000ea200000e0000 */
[----:B------:R-:W-:Y:S01]  /*0e70*/  NOP ;  /* 0x0000000000007918 */ /* 0x000fe20000000000 */
[----:B--2---:R-:W-:-:S13]  /*0e80*/  ISETP.NE.AND P0, PT, R2, 0x5, PT ;  /* 0x000000050200780c */ /* 0x004fda0003f05270 */
[----:B------:R-:W-:Y:S05]  /*0e90*/  @P0 BRA `(.L_x_14) ;  /* 0x0000000000580947 */ /* 0x000fea0003800000 */
[----:B-1----:R-:W1:Y:S01]  /*0ea0*/  S2UR UR4, SR_CgaCtaId ;  /* 0x00000000000479c3 */ /* 0x002e620000008800 */
        /* <DEDUP_REMOVED lines=12> */
[----:B-1----:R2:W1:Y:S01]  /*0f70*/  SYNCS.EXCH.64 URZ, [UR4+0x270], UR8 ;  /* 0x0002700804ff75b2 */ /* 0x0024620008000100 */
[----:B------:R2:W1:Y:S01]  /*0f80*/  SYNCS.EXCH.64 URZ, [UR4+0x290], UR6 ;  /* 0x0002900604ff75b2 */ /* 0x0004620008000100 */
[----:B------:R2:W1:Y:S01]  /*0f90*/  SYNCS.EXCH.64 URZ, [UR4+0x278], UR8 ;  /* 0x0002780804ff75b2 */ /* 0x0004620008000100 */
[----:B------:R2:W1:Y:S01]  /*0fa0*/  SYNCS.EXCH.64 URZ, [UR4+0x298], UR6 ;  /* 0x0002980604ff75b2 */ /* 0x0004620008000100 */
[----:B------:R2:W1:Y:S01]  /*0fb0*/  SYNCS.EXCH.64 URZ, [UR4+0x280], UR8 ;  /* 0x0002800804ff75b2 */ /* 0x0004620008000100 */
[----:B------:R2:W1:Y:S01]  /*0fc0*/  SYNCS.EXCH.64 URZ, [UR4+0x2a0], UR6 ;  /* 0x0002a00604ff75b2 */ /* 0x0004620008000100 */
[----:B------:R2:W1:Y:S01]  /*0fd0*/  SYNCS.EXCH.64 URZ, [UR4+0x288], UR8 ;  /* 0x0002880804ff75b2 */ /* 0x0004620008000100 */
[----:B------:R2:W1:Y:S02]  /*0fe0*/  SYNCS.EXCH.64 URZ, [UR4+0x2a8], UR6 ;  /* 0x0002a80604ff75b2 */ /* 0x0004640008000100 */
[----:B--2---:R-:W-:Y:S01]  /*0ff0*/  NOP ;  /* 0x0000000000007918 */ /* 0x004fe20000000000 */
.L_x_14:
[----:B------:R-:W2:Y:S01]  /*1000*/  SHFL.IDX PT, R2, R85, RZ, 0x1f ;  /* 0x00001fff55027589 */ /* 0x000ea200000e0000 */
[----:B------:R-:W-:Y:S01]  /*1010*/  NOP ;  /* 0x0000000000007918 */ /* 0x000fe20000000000 */
[----:B--2---:R-:W-:-:S13]  /*1020*/  ISETP.NE.AND P0, PT, R2, 0x3, PT ;  /* 0x000000030200780c */ /* 0x004fda0003f05270 */
[----:B------:R-:W-:Y:S05]  /*1030*/  @P0 BRA `(.L_x_15) ;  /* 0x0000000000380947 */ /* 0x000fea0003800000 */
[----:B------:R-:W2:Y:S01]  /*1040*/  S2UR UR5, SR_CgaCtaId ;  /* 0x00000000000579c3 */ /* 0x000ea20000008800 */
[----:B-1----:R-:W-:Y:S01]  /*1050*/  UMOV UR4, 0x400 ;  /* 0x0000040000047882 */ /* 0x002fe20000000000 */
[----:B------:R-:W-:Y:S01]  /*1060*/  UMOV UR6, 0x20 ;  /* 0x0000002000067882 */ /* 0x000fe20000000000 */
[----:B------:R-:W-:Y:S01]  /*1070*/  ELECT P0, URZ, PT ;  /* 0x0000000000ff782f */ /* 0x000fe20003800000 */
[----:B------:R-:W-:-:S04]  /*1080*/  UIADD3 UR6, UPT, UPT, -UR6, 0x100000, URZ ;  /* 0x0010000006067890 */ /* 0x000fc8000fffe1ff */
[----:B------:R-:W-:Y:S02]  /*1090*/  USHF.L.U32 UR7, UR6, 0xb, URZ ;  /* 0x0000000b06077899 */ /* 0x000fe400080006ff */
[----:B------:R-:W-:Y:S02]  /*10a0*/  USHF.L.U32 UR6, UR6, 0x1, URZ ;  /* 0x0000000106067899 */ /* 0x000fe400080006ff */
[----:B--2---:R-:W-:Y:S01]  /*10b0*/  ULEA UR4, UR5, UR4, 0x18 ;  /* 0x0000000405047291 */ /* 0x004fe2000f8ec0ff */
[----:B------:R-:W1:Y:S11]  /*10c0*/  FENCE.VIEW.ASYNC.S ;  /* 0x00000000000073c6 */ /* 0x000e760000000000 */
[----:B-1----:R2:W1:Y:S01]  /*10d0*/  SYNCS.EXCH.64 URZ, [UR4+0x2b0], UR6 ;  /* 0x0002b00604ff75b2 */ /* 0x0024620008000100 */
[----:B------:R2:W1:Y:S01]  /*10e0*/  SYNCS.EXCH.64 URZ, [UR4+0x2c0], UR6 ;  /* 0x0002c00604ff75b2 */ /* 0x0004620008000100 */
[----:B------:R2:W1:Y:S01]  /*10f0*/  SYNCS.EXCH.64 URZ, [UR4+0x2b8], UR6 ;  /* 0x0002b80604ff75b2 */ /* 0x0004620008000100 */
[----:B------:R2:W1:Y:S02]  /*1100*/  SYNCS.EXCH.64 URZ, [UR4+0x2c8], UR6 ;  /* 0x0002c80604ff75b2 */ /* 0x0004640008000100 */
[----:B--2---:R-:W-:Y:S01]  /*1110*/  NOP ;  /* 0x0000000000007918 */ /* 0x004fe20000000000 */
.L_x_15:
[----:B-1----:R-:W1:Y:S01]  /*1120*/  LDCU UR4, c[0x0][0x36c] ;  /* 0x00006d80ff0477ac */ /* 0x002e620008000800 */
[----:B------:R-:W-:Y:S01]  /*1130*/  ISETP.NE.OR P3, PT, R0, 0x2, !P3 ;  /* 0x000000020000780c */ /* 0x000fe20005f65670 */
[----:B------:R-:W-:Y:S01]  /*1140*/  NOP ;  /* 0x0000000000007918 */ /* 0x000fe20000000000 */
[----:B------:R-:W-:Y:S01]  /*1150*/  LOP3.LUT R0, R93, 0x1f, RZ, 0xc0, !PT ;  /* 0x0000001f5d007812 */ /* 0x000fe200078ec0ff */
[----:B------:R-:W-:Y:S02]  /*1160*/  UISETP.NE.AND UP4, UPT, UR17, URZ, UPT ;  /* 0x000000ff1100728c */ /* 0x000fe4000bf85270 */
[----:B-1----:R-:W-:-:S09]  /*1170*/  UISETP.EQ.U32.AND UP5, UPT, UR4, 0x1, UPT ;  /* 0x000000010400788c */ /* 0x002fd2000bfa2070 */
[----:B------:R-:W-:Y:S05]  /*1180*/  BRA.U !UP5, `(.L_x_16) ;  /* 0x000000010d087547 */ /* 0x000fea000b800000 */
[----:B---34-:R-:W-:Y:S01]  /*1190*/  UCGABAR_ARV ;  /* 0x00000000000079c7 */ /* 0x018fe20008000000 */
[----:B------:R-:W-:Y:S05]  /*11a0*/  BRA `(.L_x_17) ;  /* 0x0000000000047947 */ /* 0x000fea0003800000 */
.L_x_16:
[----:B---34-:R-:W-:Y:S01]  /*11b0*/  NOP ;  /* 0x0000000000007918 */ /* 0x018fe20000000000 */
.L_x_17:
[----:B------:R-:W1:Y:S01]  /*11c0*/  S2UR UR16, SR_CTAID.X ;  /* 0x00000000001079c3 */ /* 0x000e620000002500 */
[----:B------:R-:W-:-:S05]  /*11d0*/  CS2R.32 R3, SR_CgaSize ;  /* 0x0000000000037805 */ /* 0x000fca0000008a00 */
[----:B------:R-:W-:-:S05]  /*11e0*/  IMAD R3, R3, -0xa0, RZ ;  /* 0xffffff6003037824 */ /* 0x000fca00078e02ff */
[----:B------:R-:W-:-:S14]  /*11f0*/  R2UR UR5, R3 ;  /* 0x00000000030572ca */ /* 0x000fdc00000e0000 */
[----:B------:R-:W2:Y:S01]  /*1200*/  LDCU UR5, c[0x0][UR5+0x2b0] ;  /* 0x00005600050577ac */ /* 0x000ea20008000800 */
[----:B------:R-:W-:-:S05]  /*1210*/  CS2R.32 R3, SR_CgaSize ;  /* 0x0000000000037805 */ /* 0x000fca0000008a00 */
[----:B------:R-:W-:-:S05]  /*1220*/  IMAD R3, R3, -0xa0, RZ ;  /* 0xffffff6003037824 */ /* 0x000fca00078e02ff */
[----:B------:R-:W-:-:S14]  /*1230*/  R2UR UR4, R3 ;  /* 0x00000000030472ca */ /* 0x000fdc00000e0000 */
[----:B------:R-:W3:Y:S01]  /*1240*/  LDCU UR4, c[0x0][UR4+0x2b4] ;  /* 0x00005680040477ac */ /* 0x000ee20008000800 */
[----:B------:R-:W4:Y:S01]  /*1250*/  S2UR UR20, SR_CTAID.Y ;  /* 0x00000000001479c3 */ /* 0x000f220000002600 */
[----:B------:R-:W-:-:S05]  /*1260*/  CS2R.32 R3, SR_CgaSize ;  /* 0x0000000000037805 */ /* 0x000fca0000008a00 */
[----:B------:R-:W-:-:S05]  /*1270*/  IMAD R3, R3, -0xa0, RZ ;  /* 0xffffff6003037824 */ /* 0x000fca00078e02ff */
[----:B------:R-:W-:-:S14]  /*1280*/  R2UR UR59, R3 ;  /* 0x00000000033b72ca */ /* 0x000fdc00000e0000 */
[----:B------:R-:W3:Y:S01]  /*1290*/  LDCU UR59, c[0x0][UR59+0x2a0] ;  /* 0x000054003b3b77ac */ /* 0x000ee20008000800 */
[----:B------:R-:W-:-:S05]  /*12a0*/  CS2R.32 R3, SR_CgaSize ;  /* 0x0000000000037805 */ /* 0x000fca0000008a00 */
[----:B------:R-:W-:-:S05]  /*12b0*/  IMAD R3, R3, -0xa0, RZ ;  /* 0xffffff6003037824 */ /* 0x000fca00078e02ff */
[----:B------:R-:W-:-:S14]  /*12c0*/  R2UR UR62, R3 ;  /* 0x00000000033e72ca */ /* 0x000fdc00000e0000 */
[----:B------:R-:W3:Y:S01]  /*12d0*/  LDCU UR62, c[0x0][UR62+0x2a4] ;  /* 0x000054803e3e77ac */ /* 0x000ee20008000800 */
[----:B------:R-:W3:Y:S01]  /*12e0*/  S2UR UR7, SR_CgaCtaId ;  /* 0x00000000000779c3 */ /* 0x000ee20000008800 */
[----:B------:R-:W3:Y:S01]  /*12f0*/  LDCU UR21, c[0x0][0xb24] ;  /* 0x00016480ff1577ac */ /* 0x000ee20008000800 */
[----:B------:R-:W3:Y:S01]  /*1300*/  LDCU UR42, c[0x0][0xb24] ;  /* 0x00016480ff2a77ac */ /* 0x000ee20008000800 */
[----:B-1----:R-:W-:Y:S01]  /*1310*/  I2FP.F32.U32 R3, UR16 ;  /* 0x0000001000037c45 */ /* 0x002fe20008201000 */
[----:B------:R-:W1:Y:S04]  /*1320*/  LDCU UR29, c[0x0][0xb30] ;  /* 0x00016600ff1d77ac */ /* 0x000e680008000800 */
[----:B--2---:R-:W-:Y:S01]  /*1330*/  FMUL R3, R3, UR5 ;  /* 0x0000000503037c20 */ /* 0x004fe20008400000 */
[----:B------:R-:W-:Y:S01]  /*1340*/  UMOV UR34, 0x5 ;  /* 0x0000000500227882 */ /* 0x000fe20000000000 */
[----:B----4-:R-:W-:-:S04]  /*1350*/  I2FP.F32.U32 R2, UR20 ;  /* 0x0000001400027c45 */ /* 0x010fc80008201000 */
[----:B------:R-:W2:Y:S01]  /*1360*/  F2I.U32.TRUNC.NTZ R3, R3 ;  /* 0x0000000300037305 */ /* 0x000ea2000020f000 */
[----:B---3--:R-:W-:Y:S01]  /*1370*/  FMUL R2, R2, UR4 ;  /* 0x0000000402027c20 */ /* 0x008fe20008400000 */
[----:B------:R-:W-:Y:S02]  /*1380*/  ULOP3.LUT UR5, UR7, 0x2, URZ, 0xc0, !UPT ;  /* 0x0000000207057892 */ /* 0x000fe4000f8ec0ff */
[----:B------:R-:W-:-:S04]  /*1390*/  ULOP3.LUT UR49, UR7, 0x1, URZ, 0xc0, !UPT ;  /* 0x0000000107317892 */ /* 0x000fc8000f8ec0ff */
[----:B------:R-:W3:Y:S01]  /*13a0*/  F2I.U32.TRUNC.NTZ R2, R2 ;  /* 0x0000000200027305 */ /* 0x000ee2000020f000 */
[----:B------:R-:W-:Y:S02]  /*13b0*/  UISETP.GT.U32.AND UP0, UPT, UR5, 0xffff, UPT ;  /* 0x0000ffff0500788c */ /* 0x000fe4000bf04070 */
[----:B------:R-:W-:Y:S02]  /*13c0*/  UISETP.GT.U32.AND UP1, UPT, UR49, 0xffff, UPT ;  /* 0x0000ffff3100788c */ /* 0x000fe4000bf24070 */
[----:B------:R-:W-:Y:S01]  /*13d0*/  USEL UR26, UR5, 0xffff, !UP0 ;  /* 0x0000ffff051a7887 */ /* 0x000fe2000c000000 */
[----:B--2---:R-:W-:Y:S01]  /*13e0*/  R2UR UR4, R3 ;  /* 0x00000000030472ca */ /* 0x004fe200000e0000 */
[----:B------:R-:W-:Y:S02]  /*13f0*/  USHF.R.U32.HI UR32, URZ, 0x1, UR7 ;  /* 0x00000001ff207899 */ /* 0x000fe40008011607 */
[----:B------:R-:W-:Y:S02]  /*1400*/  USHF.L.U32 UR31, UR7, 0x9, URZ ;  /* 0x00000009071f7899 */ /* 0x000fe400080006ff */
[----:B------:R-:W-:-:S02]  /*1410*/  USHF.L.U32 UR30, UR7, 0xb, URZ ;  /* 0x0000000b071e7899 */ /* 0x000fc400080006ff */
[----:B------:R-:W-:Y:S01]  /*1420*/  USEL UR27, UR49, 0xffff, !UP1 ;  /* 0x0000ffff311b7887 */ /* 0x000fe2000c800000 */
[----:B---3--:R-:W-:Y:S02]  /*1430*/  R2UR UR6, R2 ;  /* 0x00000000020672ca */ /* 0x008fe400000e0000 */
[----:B------:R-:W-:-:S03]  /*1440*/  PRMT R2, RZ, 0x7610, R2 ;  /* 0x00007610ff027816 */ /* 0x000fc60000000002 */
[----:B------:R-:W-:-:S04]  /*1450*/  UIADD3 UR5, UPT, UPT, -UR4, URZ, URZ ;  /* 0x000000ff04057290 */ /* 0x000fc8000fffe1ff */
[----:B------:R-:W-:-:S04]  /*1460*/  UIMAD UR59, UR59, UR5, UR16 ;  /* 0x000000053b3b72a4 */ /* 0x000fc8000f8e0210 */
[----:B------:R-:W-:-:S04]  /*1470*/  UIADD3 UR4, UPT, UPT, -UR6, URZ, URZ ;  /* 0x000000ff06047290 */ /* 0x000fc8000fffe1ff */
[----:B------:R-:W-:Y:S01]  /*1480*/  UIMAD UR62, UR62, UR4, UR20 ;  /* 0x000000043e3e72a4 */ /* 0x000fe2000f8e0214 */
[----:B-1----:R-:W-:Y:S11]  /*1490*/  BRA.U UP4, `(.L_x_18) ;  /* 0x00000001043c7547 */ /* 0x002ff6000b800000 */
[----:B------:R-:W-:Y:S02]  /*14a0*/  UISETP.NE.AND UP0, UPT, UR62, URZ, UPT ;  /* 0x000000ff3e00728c */ /* 0x000fe4000bf05270 */
[----:B------:R-:W-:Y:S02]  /*14b0*/  UISETP.NE.AND UP1, UPT, UR62, 0x1, UPT ;  /* 0x000000013e00788c */ /* 0x000fe4000bf25270 */
[----:B------:R-:W-:Y:S02]  /*14c0*/  UISETP.NE.AND UP2, UPT, UR59, URZ, UP0 ;  /* 0x000000ff3b00728c */ /* 0x000fe40008745270 */
[----:B------:R-:W-:Y:S02]  /*14d0*/  USEL UR4, URZ, 0x2, UP0 ;  /* 0x00000002ff047887 */ /* 0x000fe40008000000 */
[----:B------:R-:W-:Y:S02]  /*14e0*/  USEL UR8, URZ, 0x1, UP2 ;  /* 0x00000001ff087887 */ /* 0x000fe40009000000 */
[----:B------:R-:W-:-:S02]  /*14f0*/  UISETP.NE.AND UP2, UPT, UR59, URZ, UPT ;  /* 0x000000ff3b00728c */ /* 0x000fc4000bf45270 */
[----:B------:R-:W-:Y:S02]  /*1500*/  USEL UR5, URZ, 0x4, UP1 ;  /* 0x00000004ff057887 */ /* 0x000fe40008800000 */
[----:B------:R-:W-:Y:S02]  /*1510*/  UISETP.NE.AND UP0, UPT, UR59, 0x1, UPT ;  /* 0x000000013b00788c */ /* 0x000fe4000bf05270 */
[----:B------:R-:W-:Y:S02]  /*1520*/  USEL UR6, URZ, 0x8, UP1 ;  /* 0x00000008ff067887 */ /* 0x000fe40008800000 */
[----:B------:R-:W-:Y:S02]  /*1530*/  USEL UR7, UR5, 0x4, UP2 ;  /* 0x0000000405077887 */ /* 0x000fe40009000000 */
[----:B------:R-:W-:Y:S02]  /*1540*/  USEL UR4, UR4, 0x2, UP0 ;  /* 0x0000000204047887 */ /* 0x000fe40008000000 */
[----:B------:R-:W-:-:S02]  /*1550*/  USEL UR5, UR6, 0x8, UP0 ;  /* 0x0000000806057887 */ /* 0x000fc40008000000 */
[----:B------:R-:W-:-:S04]  /*1560*/  UIADD3 UR4, UPT, UPT, UR4, UR7, UR8 ;  /* 0x0000000704047290 */ /* 0x000fc8000fffe008 */
[----:B------:R-:W-:-:S06]  /*1570*/  UIADD3 UR4, UPT, UPT, UR4, UR5, URZ ;  /* 0x0000000504047290 */ /* 0x000fcc000fffe0ff */
[----:B------:R-:W-:-:S07]  /*1580*/  MOV R2, UR4 ;  /* 0x0000000400027c02 */ /* 0x000fce0008000f00 */
.L_x_18:
[----:B------:R-:W1:Y:S01]  /*1590*/  S2UR UR36, SR_CTAID.Z ;  /* 0x00000000002479c3 */ /* 0x000e620000002700 */
[----:B------:R-:W-:Y:S01]  /*15a0*/  UISETP.GE.AND UP0, UPT, UR21, 0x1, UPT ;  /* 0x000000011500788c */ /* 0x000fe2000bf06270 */
[----:B------:R-:W-:-:S08]  /*15b0*/  UMOV UR33, 0x3 ;  /* 0x0000000300217882 */ /* 0x000fd00000000000 */
[----:B------:R-:W-:Y:S05]  /*15c0*/  BRA.U !UP0, `(.L_x_19) ;  /* 0x0000000108d47547 */ /* 0x000fea000b800000 */
[----:B------:R-:W2:Y:S01]  /*15d0*/  LDCU.128 UR12, c[0x0][0xb10] ;  /* 0x00016200ff0c77ac */ /* 0x000ea20008000c00 */
[----:B------:R-:W3:Y:S01]  /*15e0*/  LDCU UR6, c[0x0][0x370] ;  /* 0x00006e00ff0677ac */ /* 0x000ee20008000800 */
[----:B------:R-:W4:Y:S01]  /*15f0*/  LDCU UR5, c[0x0][0x374] ;  /* 0x00006e80ff0577ac */ /* 0x000f220008000800 */
[----:B------:R-:W1:Y:S01]  /*1600*/  LDCU UR28, c[0x0][0xb0c] ;  /* 0x00016180ff1c77ac */ /* 0x000e620008000800 */
[----:B------:R-:W1:Y:S01]  /*1610*/  LDCU UR4, c[0x0][0xb20] ;  /* 0x00016400ff0477ac */ /* 0x000e620008000800 */
[----:B------:R-:W1:Y:S01]  /*1620*/  LDCU.64 UR8, c[0x0][0xb28] ;  /* 0x00016500ff0877ac */ /* 0x000e620008000a00 */
[----:B--2---:R-:W-:Y:S02]  /*1630*/  UISETP.NE.AND UP0, UPT, UR14, 0x1, UPT ;  /* 0x000000010e00788c */ /* 0x004fe4000bf05270 */
[----:B----4-:R-:W-:Y:S02]  /*1640*/  UIMAD.WIDE.U32 UR10, UR5, UR15, URZ ;  /* 0x0000000f050a72a5 */ /* 0x010fe4000f8e00ff */
[----:B---3--:R-:W-:-:S02]  /*1650*/  UIMAD.WIDE.U32 UR22, UR6, UR12, URZ ;  /* 0x0000000c061672a5 */ /* 0x008fc4000f8e00ff */
[----:B-1----:R-:W-:Y:S02]  /*1660*/  UISETP.NE.AND UP1, UPT, UR28, 0x1, UPT ;  /* 0x000000011c00788c */ /* 0x002fe4000bf25270 */
[----:B------:R-:W-:Y:S01]  /*1670*/  UISETP.NE.AND UP2, UPT, UR21, 0x1, UPT ;  /* 0x000000011500788c */ /* 0x000fe2000bf45270 */
[----:B------:R-:W-:Y:S02]  /*1680*/  UMOV UR10, UR11 ;  /* 0x0000000b000a7c82 */ /* 0x000fe40008000000 */
[----:B------:R-:W-:Y:S01]  /*1690*/  UMOV UR22, UR23 ;  /* 0x0000001700167c82 */ /* 0x000fe20008000000 */
[----:B------:R-:W-:Y:S02]  /*16a0*/  @UP0 USHF.R.U32.HI UR5, URZ, UR4, UR10 ;  /* 0x00000004ff050299 */ /* 0x000fe4000801160a */
[----:B------:R-:W-:Y:S02]  /*16b0*/  UIMAD.WIDE.U32 UR24, UR20, UR15, URZ ;  /* 0x0000000f141872a5 */ /* 0x000fe4000f8e00ff */
[----:B------:R-:W-:-:S02]  /*16c0*/  UIMAD.WIDE.U32 UR10, UR5, UR8, URZ ;  /* 0x00000008050a72a5 */ /* 0x000fc4000f8e00ff */
[----:B------:R-:W-:Y:S02]  /*16d0*/  @UP1 USHF.R.U32.HI UR6, URZ, UR13, UR22 ;  /* 0x0000000dff061299 */ /* 0x000fe40008011616 */
[----:B------:R-:W-:Y:S02]  /*16e0*/  UIMAD.WIDE.U32 UR18, UR16, UR12, URZ ;  /* 0x0000000c101272a5 */ /* 0x000fe4000f8e00ff */
[----:B------:R-:W-:Y:S01]  /*16f0*/  UIMAD.WIDE.U32 UR22, UR6, UR8, URZ ;  /* 0x00000008061672a5 */ /* 0x000fe2000f8e00ff */
[----:B------:R-:W-:Y:S01]  /*1700*/  UMOV UR24, UR25 ;  /* 0x0000001900187c82 */ /* 0x000fe20008000000 */
[----:B------:R-:W-:Y:S01]  /*1710*/  UMOV UR10, UR11 ;  /* 0x0000000b000a7c82 */ /* 0x000fe20008000000 */
[----:B------:R-:W-:Y:S02]  /*1720*/  USHF.R.U32.HI UR24, URZ, UR4, UR24 ;  /* 0x00000004ff187299 */ /* 0x000fe40008011618 */
[----:B------:R-:W-:Y:S02]  /*1730*/  @UP2 USHF.R.U32.HI UR5, URZ, UR9, UR10 ;  /* 0x00000009ff052299 */ /* 0x000fe4000801160a */
[----:B------:R-:W-:Y:S01]  /*1740*/  UMOV UR7, UR23 ;  /* 0x0000001700077c82 */ /* 0x000fe20008000000 */
[----:B------:R-:W-:Y:S01]  /*1750*/  UMOV UR18, UR19 ;  /* 0x0000001300127c82 */ /* 0x000fe20008000000 */
[----:B------:R-:W-:-:S02]  /*1760*/  @UP2 USHF.R.U32.HI UR6, URZ, UR9, UR7 ;  /* 0x00000009ff062299 */ /* 0x000fc40008011607 */
[----:B------:R-:W-:Y:S02]  /*1770*/  USHF.R.U32.HI UR18, URZ, UR13, UR18 ;  /* 0x0000000dff127299 */ /* 0x000fe40008011612 */
[----:B------:R-:W-:Y:S02]  /*1780*/  USEL UR4, UR20, UR24, !UP0 ;  /* 0x0000001814047287 */ /* 0x000fe4000c000000 */
[----:B------:R-:W-:Y:S02]  /*1790*/  UIMAD UR7, UR5, UR21, URZ ;  /* 0x00000015050772a4 */ /* 0x000fe4000f8e02ff */
[----:B------:R-:W-:Y:S02]  /*17a0*/  USEL UR5, UR16, UR18, !UP1 ;  /* 0x0000001210057287 */ /* 0x000fe4000c800000 */
[----:B------:R-:W-:Y:S02]  /*17b0*/  UIMAD UR12, UR6, UR21, URZ ;  /* 0x00000015060c72a4 */ /* 0x000fe4000f8e02ff */
[----:B------:R-:W-:-:S02]  /*17c0*/  UISETP.GE.AND UP0, UPT, UR4, UR7, UPT ;  /* 0x000000070400728c */ /* 0x000fc4000bf06270 */
[----:B------:R-:W-:Y:S02]  /*17d0*/  UIMAD.WIDE.U32 UR10, UR4, UR8, URZ ;  /* 0x00000008040a72a5 */ /* 0x000fe4000f8e00ff */
[----:B------:R-:W-:Y:S02]  /*17e0*/  UISETP.GE.OR UP0, UPT, UR5, UR12, UP0 ;  /* 0x0000000c0500728c */ /* 0x000fe40008706670 */
[----:B------:R-:W-:Y:S02]  /*17f0*/  UIMAD.WIDE.U32 UR12, UR5, UR8, URZ ;  /* 0x00000008050c72a5 */ /* 0x000fe4000f8e00ff */
[----:B------:R-:W-:Y:S01]  /*1800*/  UIADD3 UR10, UPT, UPT, -UR4, URZ, URZ ;  /* 0x000000ff040a7290 */ /* 0x000fe2000fffe1ff */
[----:B------:R-:W-:Y:S01]  /*1810*/  UMOV UR8, UR11 ;  /* 0x0000000b00087c82 */ /* 0x000fe20008000000 */
[----:B------:R-:W-:Y:S02]  /*1820*/  UIADD3 UR11, UPT, UPT, -UR5, URZ, URZ ;  /* 0x000000ff050b7290 */ /* 0x000fe4000fffe1ff */
[----:B------:R-:W-:-:S03]  /*1830*/  USHF.R.U32.HI UR8, URZ, UR9, UR8 ;  /* 0x00000009ff087299 */ /* 0x000fc60008011608 */
[----:B------:R-:W-:Y:S01]  /*1840*/  @!UP0 UMOV UR7, UR13 ;  /* 0x0000000d00078c82 */ /* 0x000fe20008000000 */
[----:B------:R-:W-:Y:S02]  /*1850*/  UIMAD UR20, UR14, UR10, UR20 ;  /* 0x0000000a0e1472a4 */ /* 0x000fe4000f8e0214 */
[----:B------:R-:W-:Y:S02]  /*1860*/  USEL UR8, UR4, UR8, !UP2 ;  /* 0x0000000804087287 */ /* 0x000fe4000d000000 */
[----:B------:R-:W-:Y:S02]  /*1870*/  @!UP0 USHF.R.U32.HI UR7, URZ, UR9, UR7 ;  /* 0x00000009ff078299 */ /* 0x000fe40008011607 */
[----:B------:R-:W-:Y:S02]  /*1880*/  UIADD3 UR9, UPT, UPT, -UR8, URZ, URZ ;  /* 0x000000ff08097290 */ /* 0x000fe4000fffe1ff */
[----:B------:R-:W-:Y:S02]  /*1890*/  @!UP0 USEL UR7, UR5, UR7, !UP2 ;  /* 0x0000000705078287 */ /* 0x000fe4000d000000 */
[----:B------:R-:W-:-:S02]  /*18a0*/  UIMAD UR9, UR21, UR9, UR4 ;  /* 0x00000009150972a4 */ /* 0x000fc4000f8e0204 */
[----:B------:R-:W-:Y:S02]  /*18b0*/  @!UP0 UIADD3 UR8, UPT, UPT, UR8, -UR7, URZ ;  /* 0x8000000708088290 */ /* 0x000fe4000fffe0ff */
[----:B------:R-:W-:Y:S02]  /*18c0*/  @!UP0 UIMAD UR6, UR9, UR6, UR7 ;  /* 0x00000006090682a4 */ /* 0x000fe4000f8e0207 */
[----:B------:R-:W-:Y:S02]  /*18d0*/  @!UP0 UIMAD UR4, UR8, UR21, UR5 ;  /* 0x00000015080482a4 */ /* 0x000fe4000f8e0205 */
[----:B------:R-:W-:Y:S02]  /*18e0*/  UIMAD UR16, UR28, UR11, UR16 ;  /* 0x0000000b1c1072a4 */ /* 0x000fe4000f8e0210 */
[----:B------:R-:W-:Y:S01]  /*18f0*/  UIMAD UR20, UR4, UR14, UR20 ;  /* 0x0000000e041472a4 */ /* 0x000fe2000f8e0214 */
[----:B------:R-:W-:Y:S02]  /*1900*/  @!UP0 UMOV UR5, UR6 ;  /* 0x0000000600058c82 */ /* 0x000fe40008000000 */
[----:B------:R-:W-:-:S12]  /*1910*/  UIMAD UR16, UR5, UR28, UR16 ;  /* 0x0000001c051072a4 */ /* 0x000fd8000f8e0210 */
.L_x_19:
[----:B------:R-:W-:Y:S02]  /*1920*/  UISETP.NE.AND UP1, UPT, UR29, 0x1, UPT ;  /* 0x000000011d00788c */ /* 0x000fe4000bf25270 */
[----:B------:R-:W-:Y:S02]  /*1930*/  ULOP3.LUT UR27, UR27, 0xffff, URZ, 0xc0, !UPT ;  /* 0x0000ffff1b1b7892 */ /* 0x000fe4000f8ec0ff */
[----:B------:R-:W-:Y:S02]  /*1940*/  ULOP3.LUT UR26, UR26, 0xffff, URZ, 0xc0, !UPT ;  /* 0x0000ffff1a1a7892 */ /* 0x000fe4000f8ec0ff */
[----:B------:R-:W-:Y:S02]  /*1950*/  UISETP.NE.AND UP0, UPT, UR17, 0x2, UPT ;  /* 0x000000021100788c */ /* 0x000fe4000bf05270 */
[----:B------:R-:W-:Y:S02]  /*1960*/  ULOP3.LUT UR31, UR31, 0x400, URZ, 0xc0, !UPT ;  /* 0x000004001f1f7892 */ /* 0x000fe4000f8ec0ff */
[----:B------:R-:W-:-:S02]  /*1970*/  ULOP3.LUT UR30, UR30, 0x800, URZ, 0xc0, !UPT ;  /* 0x000008001e1e7892 */ /* 0x000fc4000f8ec0ff */
[----:B------:R-:W-:Y:S02]  /*1980*/  USHF.L.U32 UR27, UR34, UR27, URZ ;  /* 0x0000001b221b7299 */ /* 0x000fe400080006ff */
[----:B------:R-:W-:Y:S01]  /*1990*/  USHF.L.U32 UR26, UR33, UR26, URZ ;  /* 0x0000001a211a7299 */ /* 0x000fe200080006ff */
[----:B------:R-:W-:Y:S11]  /*19a0*/  BRA.U UP1, `(.L_x_20) ;  /* 0x0000000101447547 */ /* 0x000ff6000b800000 */
[----:B------:R-:W2:Y:S01]  /*19b0*/  LDCU.128 UR8, c[0x0][0xb10] ;  /* 0x00016200ff0877ac */ /* 0x000ea20008000c00 */
[----:B------:R-:W3:Y:S01]  /*19c0*/  LDCU UR12, c[0x0][0xb0c] ;  /* 0x00016180ff0c77ac */ /* 0x000ee20008000800 */
[----:B------:R-:W4:Y:S01]  /*19d0*/  LDCU UR13, c[0x0][0xb20] ;  /* 0x00016400ff0d77ac */ /* 0x000f220008000800 */
[----:B--2---:R-:W-:Y:S02]  /*19e0*/  UIMAD.WIDE.U32 UR6, UR16, UR8, URZ ;  /* 0x00000008100672a5 */ /* 0x004fe4000f8e00ff */
[----:B------:R-:W-:Y:S02]  /*19f0*/  UIMAD.WIDE.U32 UR4, UR20, UR11, URZ ;  /* 0x0000000b140472a5 */ /* 0x000fe4000f8e00ff */
[----:B---3--:R-:W-:Y:S02]  /*1a00*/  UISETP.NE.AND UP2, UPT, UR12, 0x1, UPT ;  /* 0x000000010c00788c */ /* 0x008fe4000bf45270 */
[----:B------:R-:W-:Y:S01]  /*1a10*/  UISETP.NE.AND UP1, UPT, UR10, 0x1, UPT ;  /* 0x000000010a00788c */ /* 0x000fe2000bf25270 */
[----:B------:R-:W-:-:S02]  /*1a20*/  UMOV UR6, UR7 ;  /* 0x0000000700067c82 */ /* 0x000fc40008000000 */
[----:B------:R-:W-:Y:S01]  /*1a30*/  UMOV UR4, UR5 ;  /* 0x0000000500047c82 */ /* 0x000fe20008000000 */
[----:B------:R-:W-:Y:S02]  /*1a40*/  USHF.R.U32.HI UR6, URZ, UR9, UR6 ;  /* 0x00000009ff067299 */ /* 0x000fe40008011606 */
[----:B----4-:R-:W-:Y:S02]  /*1a50*/  USHF.R.U32.HI UR4, URZ, UR13, UR4 ;  /* 0x0000000dff047299 */ /* 0x010fe40008011604 */
[----:B------:R-:W-:Y:S02]  /*1a60*/  USEL UR5, UR16, UR6, !UP2 ;  /* 0x0000000610057287 */ /* 0x000fe4000d000000 */
[----:B------:R-:W-:-:S04]  /*1a70*/  USEL UR4, UR20, UR4, !UP1 ;  /* 0x0000000414047287 */ /* 0x000fc8000c800000 */
[----:B------:R-:W-:Y:S02]  /*1a80*/  UIADD3 UR6, UPT, UPT, UR5, -UR4, URZ ;  /* 0x8000000405067290 */ /* 0x000fe4000fffe0ff */
[----:B------:R-:W-:Y:S02]  /*1a90*/  UIADD3 UR4, UPT, UPT, -UR5, UR4, URZ ;  /* 0x0000000405047290 */ /* 0x000fe4000fffe1ff */
[----:B------:R-:W-:Y:S02]  /*1aa0*/  UIMAD UR20, UR6, UR10, UR20 ;  /* 0x0000000a061472a4 */ /* 0x000fe4000f8e0214 */
[----:B------:R-:W-:-:S12]  /*1ab0*/  UIMAD UR16, UR4, UR12, UR16 ;  /* 0x0000000c041072a4 */ /* 0x000fd8000f8e0210 */
.L_x_20:
[----:B------:R-:W-:Y:S05]  /*1ac0*/  BRA.U !UP5, `(.L_x_21) ;  /* 0x000000010d0c7547 */ /* 0x000fea000b800000 */
[----:B------:R-:W-:Y:S01]  /*1ad0*/  UCGABAR_WAIT ;  /* 0x0000000000007dc7 */ /* 0x000fe20008000000 */
[----:B------:R-:W-:Y:S01]  /*1ae0*/  CCTL.IVALL ;  /* 0x00000000ff00798f */ /* 0x000fe20002000000 */
[----:B------:R-:W-:Y:S05]  /*1af0*/  BRA `(.L_x_22) ;  /* 0x0000000000047947 */ /* 0x000fea0003800000 */
.L_x_21:
[----:B------:R-:W-:Y:S06]  /*1b00*/  BAR.SYNC.DEFER_BLOCKING 0x0 ;  /* 0x0000000000007b1d */ /* 0x000fec0000010000 */
.L_x_22:
[----:B------:R-:W-:Y:S05]  /*1b10*/  BRA.U UP0, `(.L_x_23) ;  /* 0x0000002100fc7547 */ /* 0x000fea000b800000 */
[----:B------:R-:W2:Y:S01]  /*1b20*/  LDCU UR7, c[0x0][0x38c] ;  /* 0x00007180ff0777ac */ /* 0x000ea20008000800 */
[----:B------:R-:W3:Y:S01]  /*1b30*/  S2UR UR8, SR_CgaCtaId ;  /* 0x00000000000879c3 */ /* 0x000ee20000008800 */
[----:B------:R-:W-:Y:S01]  /*1b40*/  PLOP3.LUT P1, PT, PT, PT, UP3, 0x80, 0x8 ;  /* 0x000000000008781c */ /* 0x000fe20003f2f038 */
[----:B------:R-:W-:Y:S01]  /*1b50*/  IMAD.MOV.U32 R12, RZ, RZ, 0x1 ;  /* 0x00000001ff0c7424 */ /* 0x000fe200078e00ff */
[----:B------:R-:W-:Y:S01]  /*1b60*/  UMOV UR21, 0x400 ;  /* 0x0000040000157882 */ /* 0x000fe20000000000 */
[----:B------:R-:W-:Y:S01]  /*1b70*/  UISETP.NE.AND UP1, UPT, UR17, URZ, UPT ;  /* 0x000000ff1100728c */ /* 0x000fe2000bf25270 */
[----:B------:R-:W-:Y:S01]  /*1b80*/  ISETP.EQ.OR P2, PT, R0, RZ, P3 ;  /* 0x000000ff0000720c */ /* 0x000fe20001f42670 */
[----:B------:R-:W-:Y:S01]  /*1b90*/  USHF.L.U32 UR5, UR32, 0x5, URZ ;  /* 0x0000000520057899 */ /* 0x000fe200080006ff */
[----:B------:R-:W-:Y:S02]  /*1ba0*/  PLOP3.LUT P1, PT, P1, PT, PT, 0x8, 0x80 ;  /* 0x000000000080781c */ /* 0x000fe40000f2e170 */
[----:B------:R-:W-:Y:S01]  /*1bb0*/  CS2R R10, SRZ ;  /* 0x00000000000a7805 */ /* 0x000fe2000001ff00 */
[----:B------:R-:W-:Y:S01]  /*1bc0*/  IMAD.MOV.U32 R9, RZ, RZ, RZ ;  /* 0x000000ffff097224 */ /* 0x000fe200078e00ff */
[----:B------:R-:W4:Y:S01]  /*1bd0*/  LDCU UR43, c[0x0][0x370] ;  /* 0x00006e00ff2b77ac */ /* 0x000f220008000800 */
[----:B------:R-:W-:Y:S01]  /*1be0*/  IMAD.MOV.U32 R8, RZ, RZ, 0x1 ;  /* 0x00000001ff087424 */ /* 0x000fe200078e00ff */
[----:B------:R-:W-:Y:S01]  /*1bf0*/  USEL UR25, UR38, 0x2, UP1 ;  /* 0x0000000226197887 */ /* 0x000fe20008800000 */
[----:B------:R-:W1:Y:S01]  /*1c00*/  LDCU.64 UR28, c[0x0][0x348] ;  /* 0x00006900ff1c77ac */ /* 0x000e620008000a00 */
[----:B--2---:R-:W-:-:S02]  /*1c10*/  UIADD3 UR6, UPT, UPT, UR7, 0x1f, URZ ;  /* 0x0000001f07067890 */ /* 0x004fc4000fffe0ff */
[----:B------:R-:W-:Y:S02]  /*1c20*/  UIADD3 UR48, UPT, UPT, UR7, 0x3e, URZ ;  /* 0x0000003e07307890 */ /* 0x000fe4000fffe0ff */
[----:B------:R-:W-:Y:S02]  /*1c30*/  USHF.R.S32.HI UR4, URZ, 0x1f, UR6 ;  /* 0x0000001fff047899 */ /* 0x000fe40008011406 */
[----:B---3--:R-:W-:Y:S02]  /*1c40*/  ULEA UR21, UR8, UR21, 0x18 ;  /* 0x0000001508157291 */ /* 0x008fe4000f8ec0ff */
[----:B------:R-:W-:Y:S02]  /*1c50*/  ULEA.HI UR4, UR4, UR6, URZ, 0x5 ;  /* 0x0000000604047291 */ /* 0x000fe4000f8f28ff */
[----:B------:R-:W-:Y:S02]  /*1c60*/  UIADD3 UR6, UPT, UPT, UR7, -0x1, URZ ;  /* 0xffffffff07067890 */ /* 0x000fe4000fffe0ff */
[----:B------:R-:W-:-:S02]  /*1c70*/  USHF.R.S32.HI UR45, URZ, 0x5, UR4 ;  /* 0x00000005ff2d7899 */ /* 0x000fc40008011404 */
[----:B------:R-:W-:Y:S02]  /*1c80*/  UISETP.GE.U32.AND UP2, UPT, UR6, -0x3f, UPT ;  /* 0xffffffc10600788c */ /* 0x000fe4000bf46070 */
[----:B------:R-:W-:Y:S01]  /*1c90*/  UISETP.LT.U32.AND UP0, UPT, UR45, 0x22, UPT ;  /* 0x000000222d00788c */ /* 0x000fe2000bf01070 */
[----:B------:R-:W2:Y:S03]  /*1ca0*/  LDCU UR41, c[0x0][0x374] ;  /* 0x00006e80ff2977ac */ /* 0x000ea60008000800 */
[----:B------:R-:W-:Y:S02]  /*1cb0*/  USEL UR44, UR45, 0x22, UP0 ;  /* 0x000000222d2c7887 */ /* 0x000fe40008000000 */
[----:B------:R-:W-:Y:S02]  /*1cc0*/  ULOP3.LUT UR46, UR5, 0x20, URZ, 0xe2, !UPT ;  /* 0x00000020052e7892 */ /* 0x000fe4000f8ee2ff */
[----:B------:R-:W-:-:S02]  /*1cd0*/  UIADD3 UR24, UPT, UPT, UR44, -0x1, URZ ;  /* 0xffffffff2c187890 */ /* 0x000fc4000fffe0ff */
[----:B------:R-:W-:Y:S02]  /*1ce0*/  @UP2 UIADD3 UR24, UPT, UPT, UR44, URZ, URZ ;  /* 0x000000ff2c182290 */ /* 0x000fe4000fffe0ff */
[----:B------:R-:W-:Y:S02]  /*1cf0*/  UIADD3 UR38, UPT, UPT, UR21, 0x4600, UR31 ;  /* 0x0000460015267890 */ /* 0x000fe4000fffe01f */
[----:B------:R-:W-:Y:S02]  /*1d00*/  UIADD3 UR37, UPT, UPT, UR21, 0x15600, UR30 ;  /* 0x0001560015257890 */ /* 0x000fe4000fffe01e */
[----:B------:R-:W-:Y:S02]  /*1d10*/  UIADD3 UR47, UPT, UPT, UR45, -UR44, URZ ;  /* 0x8000002c2d2f7290 */ /* 0x000fe4000fffe0ff */
[----:B------:R-:W-:Y:S01]  /*1d20*/  UIADD3 UR24, UPT, UPT, UR24, 0x1, URZ ;  /* 0x0000000118187890 */ /* 0x000fe2000fffe0ff */
[----:B-12-4-:R-:W-:-:S11]  /*1d30*/  UMOV UR7, URZ ;  /* 0x000000ff00077c82 */ /* 0x016fd60008000000 */
.L_x_43:
[----:B-1----:R-:W1:Y:S02]  /*1d40*/  S2UR UR4, SR_CgaCtaId ;  /* 0x00000000000479c3 */ /* 0x002e640000008800 */
[----:B-1----:R-:W-:-:S09]  /*1d50*/  UISETP.NE.AND UP0, UPT, UR4, URZ, UPT ;  /* 0x000000ff0400728c */ /* 0x002fd2000bf05270 */
[----:B------:R-:W-:Y:S05]  /*1d60*/  BRA.U UP0, `(.L_x_24) ;  /* 0x0000000100287547 */ /* 0x000fea000b800000 */
[----:B------:R-:W-:Y:S02]  /*1d70*/  LEA R0, R9, UR21, 0x3 ;  /* 0x0000001509007c11 */ /* 0x000fe4000f8e18ff */
[----:B------:R-:W-:-:S04]  /*1d80*/  SHF.L.U32 R3, R8, 0x1f, RZ ;  /* 0x0000001f08037819 */ /* 0x000fc800000006ff */
[----:B------:R-:W1:Y:S02]  /*1d90*/  SYNCS.PHASECHK.TRANS64.TRYWAIT P0, [R0+URZ+0x2c0], R3 ;  /* 0x0002c003000075a7 */ /* 0x000e6400080011ff */
[----:B-1----:R-:W-:Y:S05]  /*1da0*/  @!P0 BRA `(.L_x_25) ;  /* 0x0000006c00dc8947 */ /* 0x002fea0003800000 */
.L_x_143:
[----:B------:R2:W-:Y:S01]  /*1db0*/  SYNCS.ARRIVE.TRANS64.A1T0 RZ, [R0+URZ+0x2b0], RZ ;  /* 0x0002b0ff00ff79a7 */ /* 0x0005e200081000ff */
[----:B------:R-:W-:-:S05]  /*1dc0*/  VIADD R9, R9, 0x1 ;  /* 0x0000000109097836 */ /* 0x000fca0000000000 */
[----:B------:R-:W-:-:S04]  /*1dd0*/  ISETP.NE.AND P0, PT, R9, 0x2, PT ;  /* 0x000000020900780c */ /* 0x000fc80003f05270 */
[----:B-1----:R-:W-:Y:S02]  /*1de0*/  SEL R3, RZ, 0x1, P0 ;  /* 0x00000001ff037807 */ /* 0x002fe40000000000 */
[----:B------:R-:W-:Y:S02]  /*1df0*/  SEL R9, R9, RZ, P0 ;  /* 0x000000ff09097207 */ /* 0x000fe40000000000 */
[----:B------:R-:W-:-:S07]  /*1e00*/  LOP3.LUT R8, R8, R3, RZ, 0x3c, !PT ;  /* 0x0000000308087212 */ /* 0x000fce00078e3cff */
.L_x_24:
[----:B------:R-:W-:Y:S01]  /*1e10*/  ULEA UR4, UR7, UR21, 0x3 ;  /* 0x0000001507047291 */ /* 0x000fe2000f8e18ff */
[----:B--2---:R-:W-:Y:S01]  /*1e20*/  SHF.L.U32 R0, R12, 0x1f, RZ ;  /* 0x0000001f0c007819 */ /* 0x004fe200000006ff */
[----:B------:R-:W-:Y:S02]  /*1e30*/  UISETP.GE.U32.AND UP0, UPT, UR48, 0x3f, UPT ;  /* 0x0000003f3000788c */ /* 0x000fe4000bf06070 */
[----:B------:R-:W-:Y:S02]  /*1e40*/  ULEA UR11, UR20, UR49, 0x1 ;  /* 0x00000031140b7291 */ /* 0x000fe4000f8e08ff */
[----:B------:R-:W-:Y:S02]  /*1e50*/  ULEA UR35, UR16, UR46, 0x6 ;  /* 0x0000002e10237291 */ /* 0x000fe4000f8e30ff */
[----:B------:R-:W-:Y:S01]  /*1e60*/  USHF.L.U32 UR11, UR11, 0x6, URZ ;  /* 0x000000060b0b7899 */ /* 0x000fe200080006ff */
[----:B------:R1:W2:Y:S01]  /*1e70*/  SYNCS.PHASECHK.TRANS64.TRYWAIT P0, [UR4+0x110], R0 ;  /* 0x00011000ff0075a7 */ /* 0x0002a20008001104 */
[----:B------:R-:W-:Y:S01]  /*1e80*/  UMOV UR6, URZ ;  /* 0x000000ff00067c82 */ /* 0x000fe20008000000 */
[----:B------:R-:W-:Y:S09]  /*1e90*/  BRA.U !UP0, `(.L_x_26) ;  /* 0x0000000108c07547 */ /* 0x000ff2000b800000 */
[----:B------:R-:W-:Y:S01]  /*1ea0*/  UMOV UR13, URZ ;  /* 0x000000ff000d7c82 */ /* 0x000fe20008000000 */
[----:B------:R-:W-:-:S05]  /*1eb0*/  UMOV UR4, UR7 ;  /* 0x0000000700047c82 */ /* 0x000fca0008000000 */
.L_x_32:
[----:B------:R-:W-:Y:S01]  /*1ec0*/  ULEA UR33, UR4, UR21, 0x3 ;  /* 0x0000001504217291 */ /* 0x000fe2000f8e18ff */
[----:B--2---:R-:W-:Y:S01]  /*1ed0*/  @!P3 MOV R2, 0x1800 ;  /* 0x000018000002b802 */ /* 0x004fe20000000f00 */
[----:B--2-4-:R-:W-:Y:S10]  /*1ee0*/  @P0 BRA `(.L_x_27) ;  /* 0x00000000000c0947 */ /* 0x014ff40003800000 */
[----:B------:R-:W-:-:S04]  /*1ef0*/  SHF.L.U32 R3, R12, 0x1f, RZ ;  /* 0x0000001f0c037819 */ /* 0x000fc800000006ff */
[----:B------:R-:W2:Y:S02]  /*1f00*/  SYNCS.PHASECHK.TRANS64.TRYWAIT P0, [UR33+0x110], R3 ;  /* 0x00011003ff0075a7 */ /* 0x000ea40008001121 */
[----:B--2---:R-:W-:Y:S05]  /*1f10*/  @!P0 BRA `(.L_x_28) ;  /* 0x0000006c00948947 */ /* 0x004fea0003800000 */
.L_x_27:
[----:B------:R2:W-:Y:S01]  /*1f20*/  @!P3 SYNCS.ARRIVE.TRANS64 RZ, [UR33], R2 ;  /* 0x00000002ffffb9a7 */ /* 0x0005e20008000021 */
[----:B------:R-:W-:-:S04]  /*1f30*/  ULOP3.LUT UR5, UR25, 0x2, URZ, 0xfc, !UPT ;  /* 0x0000000219057892 */ /* 0x000fc8000f8efcff */
[----:B------:R-:W-:-:S09]  /*1f40*/  UISETP.NE.AND UP0, UPT, UR5, 0x2, UPT ;  /* 0x000000020500788c */ /* 0x000fd2000bf05270 */
[----:B------:R-:W-:Y:S05]  /*1f50*/  BRA.U UP0, `(.L_x_29) ;  /* 0x0000000100047547 */ /* 0x000fea000b800000 */
[----:B------:R-:W-:Y:S05]  /*1f60*/  BPT.TRAP 0x1 ;  /* 0x000000040000795c */ /* 0x000fea0000300000 */
.L_x_29:
[----:B------:R-:W-:Y:S04]  /*1f70*/  BSSY.RECONVERGENT B0, `(.L_x_30) ;  /* 0x0000003000007945 */ /* 0x000fe80003800200 */
[----:B------:R-:W-:Y:S05]  /*1f80*/  @P2 BRA `(.L_x_31) ;  /* 0x0000000000042947 */ /* 0x000fea0003800000 */
[----:B------:R-:W-:Y:S05]  /*1f90*/  BPT.TRAP 0x1 ;  /* 0x000000040000795c */ /* 0x000fea0000300000 */
.L_x_31:
[----:B------:R-:W-:Y:S05]  /*1fa0*/  BSYNC.RECONVERGENT B0 ;  /* 0x0000000000007941 */ /* 0x000fea0003800200 */
.L_x_30:
[----:B------:R-:W-:Y:S02]  /*1fb0*/  UIADD3 UR5, UPT, UPT, UR4, 0x1, URZ ;  /* 0x0000000104057890 */ /* 0x000fe4000fffe0ff */
[----:B------:R-:W-:Y:S02]  /*1fc0*/  ULEA UR32, UR4, UR31, 0xb ;  /* 0x0000001f04207291 */ /* 0x000fe4000f8e58ff */
[----:B------:R-:W-:Y:S02]  /*1fd0*/  UISETP.NE.AND UP0, UPT, UR5, 0x22, UPT ;  /* 0x000000220500788c */ /* 0x000fe4000bf05270 */
[----:B------:R-:W-:Y:S02]  /*1fe0*/  ULEA UR8, UR4, UR30, 0xc ;  /* 0x0000001e04087291 */ /* 0x000fe4000f8e60ff */
[----:B------:R-:W-:Y:S02]  /*1ff0*/  USEL UR6, URZ, 0x1, UP0 ;  /* 0x00000001ff067887 */ /* 0x000fe40008000000 */
[----:B------:R-:W-:-:S02]  /*2000*/  USEL UR7, UR5, URZ, UP0 ;  /* 0x000000ff05077287 */ /* 0x000fc40008000000 */
[----:B------:R-:W-:Y:S02]  /*2010*/  UIADD3 UR4, UP0, UPT, UR28, 0x180, URZ ;  /* 0x000001801c047890 */ /* 0x000fe4000ff1e0ff */
[----:B------:R-:W-:Y:S01]  /*2020*/  ULEA UR5, UR7, UR21, 0x3 ;  /* 0x0000001507057291 */ /* 0x000fe2000f8e18ff */
[----:B------:R-:W-:Y:S01]  /*2030*/  LOP3.LUT R12, R12, UR6, RZ, 0x3c, !PT ;  /* 0x000000060c0c7c12 */ /* 0x000fe2000f8e3cff */
[----:B------:R-:W-:Y:S02]  /*2040*/  USHF.L.U32 UR34, UR13, 0x5, URZ ;  /* 0x000000050d227899 */ /* 0x000fe400080006ff */
[----:B------:R-:W-:Y:S01]  /*2050*/  UIADD3 UR13, UPT, UPT, UR13, 0x1, URZ ;  /* 0x000000010d0d7890 */ /* 0x000fe2000fffe0ff */
[----:B-1----:R-:W-:Y:S01]  /*2060*/  SHF.L.U32 R0, R12, 0x1f, RZ ;  /* 0x0000001f0c007819 */ /* 0x002fe200000006ff */
[----:B------:R-:W-:Y:S02]  /*2070*/  UIADD3 UR14, UP1, UPT, UR28, 0x80, URZ ;  /* 0x000000801c0e7890 */ /* 0x000fe4000ff3e0ff */
[----:B------:R-:W-:Y:S01]  /*2080*/  UIADD3 UR32, UPT, UPT, UR21, 0x4600, UR32 ;  /* 0x0000460015207890 */ /* 0x000fe2000fffe020 */
[----:B------:R3:W4:Y:S01]  /*2090*/  SYNCS.PHASECHK.TRANS64.TRYWAIT P0, [UR5+0x110], R0 ;  /* 0x00011000ff0075a7 */ /* 0x0007220008001105 */
[----:B------:R-:W-:-:S02]  /*20a0*/  UIADD3.X UR5, UPT, UPT, URZ, UR29, URZ, UP0, !UPT ;  /* 0x0000001dff057290 */ /* 0x000fc400087fe4ff */
[----:B------:R-:W-:Y:S02]  /*20b0*/  UISETP.NE.AND UP0, UPT, UR13, UR24, UPT ;  /* 0x000000180d00728c */ /* 0x000fe4000bf05270 */
[----:B------:R-:W-:Y:S02]  /*20c0*/  UIADD3.X UR15, UPT, UPT, URZ, UR29, URZ, UP1, !UPT ;  /* 0x0000001dff0f7290 */ /* 0x000fe40008ffe4ff */
[----:B------:R-:W-:Y:S02]  /*20d0*/  UPRMT UR16, URZ, 0x5410, UR27 ;  /* 0x00005410ff107896 */ /* 0x000fe4000800001b */
[----:B------:R-:W-:Y:S02]  /*20e0*/  UIADD3 UR8, UPT, UPT, UR21, 0x15600, UR8 ;  /* 0x0001560015087890 */ /* 0x000fe4000fffe008 */
[----:B------:R-:W-:Y:S01]  /*20f0*/  UPRMT UR6, URZ, 0x5410, UR26 ;  /* 0x00005410ff067896 */ /* 0x000fe2000800001a */
[----:B------:R-:W-:Y:S01]  /*2100*/  UMOV UR18, 0x0 ;  /* 0x0000000000127882 */ /* 0x000fe20000000000 */
[----:B------:R-:W-:Y:S01]  /*2110*/  UMOV UR19, 0x10000000 ;  /* 0x1000000000137882 */ /* 0x000fe20000000000 */
[----:B------:R-:W-:Y:S01]  /*2120*/  UMOV UR12, UR36 ;  /* 0x00000024000c7c82 */ /* 0x000fe20008000000 */
[----:B------:R-:W-:Y:S01]  /*2130*/  UMOV UR9, UR33 ;  /* 0x0000002100097c82 */ /* 0x000fe20008000000 */
[----:B------:R-:W-:Y:S01]  /*2140*/  UMOV UR10, UR34 ;  /* 0x00000022000a7c82 */ /* 0x000fe20008000000 */
[----:B------:R-:W-:Y:S03]  /*2150*/  UTMALDG.3D.MULTICAST [UR32], [UR14], UR16, desc[UR18] ;  /* 0x000012200e0073b4 */ /* 0x000fe60008011810 */
[----:B------:R1:W-:Y:S02]  /*2160*/  UTMALDG.3D.MULTICAST [UR8], [UR4], UR6, desc[UR18] ;  /* 0x00001208040073b4 */ /* 0x0003e40008011806 */
[----:B-1----:R-:W-:Y:S01]  /*2170*/  UMOV UR6, UR24 ;  /* 0x0000001800067c82 */ /* 0x002fe20008000000 */
[----:B------:R-:W-:Y:S01]  /*2180*/  UMOV UR4, UR7 ;  /* 0x0000000700047c82 */ /* 0x000fe20008000000 */
[----:B---3--:R-:W-:Y:S05]  /*2190*/  BRA.U UP0, `(.L_x_32) ;  /* 0xfffffffd00487547 */ /* 0x008fea000b83ffff */
.L_x_26:
[----:B------:R-:W-:Y:S01]  /*21a0*/  ULEA UR4, UR7, UR21, 0x3 ;  /* 0x0000001507047291 */ /* 0x000fe2000f8e18ff */
[----:B-1----:R-:W-:Y:S01]  /*21b0*/  SHF.L.U32 R0, R12, 0x1f, RZ ;  /* 0x0000001f0c007819 */ /* 0x002fe200000006ff */
[----:B------:R-:W-:Y:S01]  /*21c0*/  @!P1 SYNCS.ARRIVE.TRANS64.A1T0 RZ, [UR21+0x248], RZ ;  /* 0x000248ffffff99a7 */ /* 0x000fe20008100015 */
[----:B------:R-:W-:-:S06]  /*21d0*/  UISETP.GT.AND UP0, UPT, UR45, UR44, UPT ;  /* 0x0000002c2d00728c */ /* 0x000fcc000bf04270 */
[----:B--2-4-:R1:W2:Y:S03]  /*21e0*/  SYNCS.PHASECHK.TRANS64.TRYWAIT P0, [UR4+0x110], R0 ;  /* 0x00011000ff0075a7 */ /* 0x0142a60008001104 */
[----:B------:R-:W-:Y:S05]  /*21f0*/  BRA.U !UP0, `(.L_x_33) ;  /* 0x0000000108bc7547 */ /* 0x000fea000b800000 */
[----:B------:R-:W-:Y:S01]  /*2200*/  UIADD3 UR13, UPT, UPT, UR47, UR6, URZ ;  /* 0x000000062f0d7290 */ /* 0x000fe2000fffe0ff */
[----:B------:R-:W-:-:S11]  /*2210*/  UMOV UR4, UR7 ;  /* 0x0000000700047c82 */ /* 0x000fd60008000000 */
.L_x_39:
[----:B------:R-:W-:Y:S01]  /*2220*/  ULEA UR17, UR4, UR21, 0x3 ;  /* 0x0000001504117291 */ /* 0x000fe2000f8e18ff */
[----:B--2---:R-:W-:Y:S01]  /*2230*/  @!P3 MOV R2, 0x1800 ;  /* 0x000018000002b802 */ /* 0x004fe20000000f00 */
[----:B--2-4-:R-:W-:Y:S10]  /*2240*/  @P0 BRA `(.L_x_34) ;  /* 0x00000000000c0947 */ /* 0x014ff40003800000 */
[----:B------:R-:W-:-:S04]  /*2250*/  SHF.L.U32 R3, R12, 0x1f, RZ ;  /* 0x0000001f0c037819 */ /* 0x000fc800000006ff */
[----:B------:R-:W2:Y:S02]  /*2260*/  SYNCS.PHASECHK.TRANS64.TRYWAIT P0, [UR17+0x110], R3 ;  /* 0x00011003ff0075a7 */ /* 0x000ea40008001111 */
[----:B--2---:R-:W-:Y:S05]  /*2270*/  @!P0 BRA `(.L_x_35) ;  /* 0x0000006800d48947 */ /* 0x004fea0003800000 */
.L_x_34:
[----:B------:R2:W-:Y:S01]  /*2280*/  @!P3 SYNCS.ARRIVE.TRANS64 RZ, [UR17], R2 ;  /* 0x00000002ffffb9a7 */ /* 0x0005e20008000011 */
[----:B------:R-:W-:-:S04]  /*2290*/  ULOP3.LUT UR5, UR25, 0x2, URZ, 0xfc, !UPT ;  /* 0x0000000219057892 */ /* 0x000fc8000f8efcff */
[----:B------:R-:W-:-:S09]  /*22a0*/  UISETP.NE.AND UP0, UPT, UR5, 0x2, UPT ;  /* 0x000000020500788c */ /* 0x000fd2000bf05270 */
[----:B------:R-:W-:Y:S05]  /*22b0*/  BRA.U UP0, `(.L_x_36) ;  /* 0x0000000100047547 */ /* 0x000fea000b800000 */
[----:B------:R-:W-:Y:S05]  /*22c0*/  BPT.TRAP 0x1 ;  /* 0x000000040000795c */ /* 0x000fea0000300000 */
.L_x_36:
[----:B------:R-:W-:Y:S04]  /*22d0*/  BSSY.RECONVERGENT B0, `(.L_x_37) ;  /* 0x0000003000007945 */ /* 0x000fe80003800200 */
[----:B------:R-:W-:Y:S05]  /*22e0*/  @P2 BRA `(.L_x_38) ;  /* 0x0000000000042947 */ /* 0x000fea0003800000 */
[----:B------:R-:W-:Y:S05]  /*22f0*/  BPT.TRAP 0x1 ;  /* 0x000000040000795c */ /* 0x000fea0000300000 */
.L_x_38:
[----:B------:R-:W-:Y:S05]  /*2300*/  BSYNC.RECONVERGENT B0 ;  /* 0x0000000000007941 */ /* 0x000fea0003800200 */
.L_x_37:
[----:B------:R-:W-:Y:S02]  /*2310*/  UIADD3 UR5, UPT, UPT, UR4, 0x1, URZ ;  /* 0x0000000104057890 */ /* 0x000fe4000fffe0ff */
[----:B------:R-:W-:Y:S02]  /*2320*/  UIADD3 UR14, UP1, UPT, UR28, 0x80, URZ ;  /* 0x000000801c0e7890 */ /* 0x000fe4000ff3e0ff */
[----:B------:R-:W-:Y:S02]  /*2330*/  UISETP.NE.AND UP0, UPT, UR5, 0x22, UPT ;  /* 0x000000220500788c */ /* 0x000fe4000bf05270 */
[----:B------:R-:W-:Y:S02]  /*2340*/  ULEA UR16, UR4, UR38, 0xb ;  /* 0x0000002604107291 */ /* 0x000fe4000f8e58ff */
[----:B------:R-:W-:Y:S02]  /*2350*/  USEL UR8, URZ, 0x1, UP0 ;  /* 0x00000001ff087887 */ /* 0x000fe40008000000 */
[----:B------:R-:W-:-:S02]  /*2360*/  USEL UR7, UR5, URZ, UP0 ;  /* 0x000000ff05077287 */ /* 0x000fc40008000000 */
[----:B------:R-:W-:Y:S02]  /*2370*/  UIADD3 UR22, UP0, UPT, UR28, 0x180, URZ ;  /* 0x000001801c167890 */ /* 0x000fe4000ff1e0ff */
[----:B------:R-:W-:Y:S01]  /*2380*/  ULEA UR5, UR7, UR21, 0x3 ;  /* 0x0000001507057291 */ /* 0x000fe2000f8e18ff */
[----:B------:R-:W-:Y:S01]  /*2390*/  LOP3.LUT R12, R12, UR8, RZ, 0x3c, !PT ;  /* 0x000000080c0c7c12 */ /* 0x000fe2000f8e3cff */
[----:B------:R-:W-:Y:S02]  /*23a0*/  ULEA UR8, UR4, UR37, 0xc ;  /* 0x0000002504087291 */ /* 0x000fe4000f8e60ff */
[----:B------:R-:W-:Y:S01]  /*23b0*/  USHF.L.U32 UR18, UR6, 0x5, URZ ;  /* 0x0000000506127899 */ /* 0x000fe200080006ff */
[----:B-1----:R-:W-:Y:S01]  /*23c0*/  SHF.L.U32 R0, R12, 0x1f, RZ ;  /* 0x0000001f0c007819 */ /* 0x002fe200000006ff */
[----:B------:R-:W-:Y:S02]  /*23d0*/  UPRMT UR4, URZ, 0x5410, UR27 ;  /* 0x00005410ff047896 */ /* 0x000fe4000800001b */
[----:B------:R-:W-:Y:S01]  /*23e0*/  UIADD3.X UR15, UPT, UPT, URZ, UR29, URZ, UP1, !UPT ;  /* 0x0000001dff0f7290 */ /* 0x000fe20008ffe4ff */
[----:B------:R3:W4:Y:S01]  /*23f0*/  SYNCS.PHASECHK.TRANS64.TRYWAIT P0, [UR5+0x110], R0 ;  /* 0x00011000ff0075a7 */ /* 0x0007220008001105 */
[----:B------:R-:W-:-:S02]  /*2400*/  UPRMT UR5, URZ, 0x5410, UR26 ;  /* 0x00005410ff057896 */ /* 0x000fc4000800001a */
[----:B------:R-:W-:Y:S01]  /*2410*/  UIADD3.X UR23, UPT, UPT, URZ, UR29, URZ, UP0, !UPT ;  /* 0x0000001dff177290 */ /* 0x000fe200087fe4ff */
[----:B------:R-:W-:Y:S01]  /*2420*/  UMOV UR32, 0x0 ;  /* 0x0000000000207882 */ /* 0x000fe20000000000 */
[----:B------:R-:W-:Y:S01]  /*2430*/  UMOV UR33, 0x10000000 ;  /* 0x1000000000217882 */ /* 0x000fe20000000000 */
[----:B------:R-:W-:Y:S01]  /*2440*/  UMOV UR19, UR35 ;  /* 0x0000002300137c82 */ /* 0x000fe20008000000 */
[----:B------:R-:W-:Y:S01]  /*2450*/  UMOV UR20, UR36 ;  /* 0x0000002400147c82 */ /* 0x000fe20008000000 */
[----:B------:R-:W-:Y:S01]  /*2460*/  UMOV UR12, UR36 ;  /* 0x00000024000c7c82 */ /* 0x000fe20008000000 */
[----:B------:R-:W-:Y:S01]  /*2470*/  UMOV UR9, UR17 ;  /* 0x0000001100097c82 */ /* 0x000fe20008000000 */
[----:B------:R-:W-:Y:S01]  /*2480*/  UMOV UR10, UR18 ;  /* 0x00000012000a7c82 */ /* 0x000fe20008000000 */
[----:B------:R1:W-:Y:S01]  /*2490*/  UTMALDG.3D.MULTICAST [UR16], [UR14], UR4, desc[UR32] ;  /* 0x000020100e0073b4 */ /* 0x0003e20008011804 */
[----:B------:R-:W-:-:S04]  /*24a0*/  UIADD3 UR6, UPT, UPT, UR6, 0x1, URZ ;  /* 0x0000000106067890 */ /* 0x000fc8000fffe0ff */
[----:B------:R-:W-:Y:S01]  /*24b0*/  UISETP.NE.AND UP0, UPT, UR6, UR13, UPT ;  /* 0x0000000d0600728c */ /* 0x000fe2000bf05270 */
[----:B------:R3:W-:Y:S01]  /*24c0*/  UTMALDG.3D.MULTICAST [UR8], [UR22], UR5, desc[UR32] ;  /* 0x00002008160073b4 */ /* 0x0007e20008011805 */
[----:B-1----:R-:W-:-:S07]  /*24d0*/  UMOV UR4, UR7 ;  /* 0x0000000700047c82 */ /* 0x002fce0008000000 */
[----:B---3--:R-:W-:Y:S05]  /*24e0*/  BRA.U UP0, `(.L_x_39) ;  /* 0xfffffffd004c7547 */ /* 0x008fea000b83ffff */
.L_x_33:
[C---:B------:R-:W-:Y:S01]  /*24f0*/  LEA R3, R11.reuse, UR21, 0x3 ;  /* 0x000000150b037c11 */ /* 0x040fe2000f8e18ff */
[----:B------:R-:W-:Y:S01]  /*2500*/  NOP ;  /* 0x0000000000007918 */ /* 0x000fe20000000000 */
[----:B-1----:R-:W-:Y:S02]  /*2510*/  SHF.L.U32 R0, R10, 0x1f, RZ ;  /* 0x0000001f0a007819 */ /* 0x002fe400000006ff */
[----:B------:R-:W-:Y:S02]  /*2520*/  LEA R5, R11, UR21, 0x4 ;  /* 0x000000150b057c11 */ /* 0x000fe4000f8e20ff */
[----:B--2-4-:R-:W1:Y:S02]  /*2530*/  SYNCS.PHASECHK.TRANS64.TRYWAIT P0, [R3+URZ+0x250], R0 ;  /* 0x00025000030075a7 */ /* 0x014e6400080011ff */
[----:B-1----:R-:W-:Y:S05]  /*2540*/  @!P0 BRA `(.L_x_40) ;  /* 0x0000006800388947 */ /* 0x002fea0003800000 */
.L_x_146:
[----:B------:R-:W2:Y:S01]  /*2550*/  LDS.128 R4, [R5+0x2e0] ;  /* 0x0002e00005047984 */ /* 0x000ea20000000c00 */
[----:B------:R-:W-:Y:S01]  /*2560*/  UISETP.GE.AND UP0, UPT, UR42, 0x1, UPT ;  /* 0x000000012a00788c */ /* 0x000fe2000bf06270 */
[----:B------:R-:W-:Y:S01]  /*2570*/  @!PT LDS RZ, [RZ] ;  /* 0x00000000fffff984 */ /* 0x000fe20000000800 */
[----:B------:R-:W-:Y:S01]  /*2580*/  @!PT LDS RZ, [RZ] ;  /* 0x00000000fffff984 */ /* 0x000fe20000000800 */
[----:B------:R-:W-:Y:S01]  /*2590*/  @!PT LDS RZ, [RZ] ;  /* 0x00000000fffff984 */ /* 0x000fe20000000800 */
[----:B------:R-:W-:Y:S01]  /*25a0*/  @!PT LDS RZ, [RZ] ;  /* 0x00000000fffff984 */ /* 0x000fe20000000800 */
[----:B------:R3:W-:Y:S06]  /*25b0*/  MEMBAR.ALL.CTA ;  /* 0x0000000000007992 */ /* 0x0007ec0000008000 */
[----:B---3--:R-:W3:Y:S01]  /*25c0*/  FENCE.VIEW.ASYNC.S ;  /* 0x00000000000073c6 */ /* 0x008ee20000000000 */
[----:B--2---:R-:W-:-:S13]  /*25d0*/  LOP3.LUT P0, RZ, R6, 0x1, RZ, 0xc0, !PT ;  /* 0x0000000106ff7812 */ /* 0x004fda000780c0ff */
[----:B---3--:R-:W-:Y:S01]  /*25e0*/  VOTEU.ANY UP1, P0 ;  /* 0x0000000000ff7886 */ /* 0x008fe20000020100 */
[----:B------:R-:W-:-:S13]  /*25f0*/  PLOP3.LUT P0, PT, PT, PT, UP1, 0x80, 0x8 ;  /* 0x000000000008781c */ /* 0x000fda0003f0f018 */
[----:B-1----:R-:W-:Y:S02]  /*2600*/  @P0 LOP3.LUT R0, R5, 0xffff, RZ, 0xc0, !PT ;  /* 0x0000ffff05000812 */ /* 0x002fe400078ec0ff */
[----:B------:R-:W-:Y:S02]  /*2610*/  @P0 MOV R2, R4 ;  /* 0x0000000400020202 */ /* 0x000fe40000000f00 */
[----:B------:R-:W-:Y:S01]  /*2620*/  @P0 R2UR UR5, R0 ;  /* 0x00000000000502ca */ /* 0x000fe200000e0000 */
[----:B------:R-:W-:Y:S01]  /*2630*/  VIADD R0, R3, 0x260 ;  /* 0x0000026003007836 */ /* 0x000fe20000000000 */
[----:B------:R-:W-:Y:S02]  /*2640*/  @P0 SHF.R.U32.HI R4, RZ, 0x10, R5 ;  /* 0x00000010ff040819 */ /* 0x000fe40000011605 */
[----:B------:R-:W-:Y:S02]  /*2650*/  @P0 R2UR UR6, R2 ;  /* 0x00000000020602ca */ /* 0x000fe400000e0000 */
[----:B------:R-:W-:-:S02]  /*2660*/  PRMT R0, RZ, 0x654, R0 ;  /* 0x00000654ff007816 */ /* 0x000fc40000000000 */
[----:B------:R-:W-:Y:S02]  /*2670*/  @P0 R2UR UR4, R4 ;  /* 0x00000000040402ca */ /* 0x000fe400000e0000 */
[----:B------:R1:W-:Y:S03]  /*2680*/  SYNCS.ARRIVE.TRANS64.RED.A1T0 RZ, [R0+URZ], RZ ;  /* 0x000000ff00ff79a7 */ /* 0x0003e600081004ff */
[----:B------:R-:W-:-:S04]  /*2690*/  @UP1 UMOV UR39, UR5 ;  /* 0x0000000500271c82 */ /* 0x000fc80008000000 */
[----:B------:R-:W-:-:S04]  /*26a0*/  @UP1 UMOV UR40, UR6 ;  /* 0x0000000600281c82 */ /* 0x000fc80008000000 */
[----:B------:R-:W-:Y:S01]  /*26b0*/  @UP1 UMOV UR36, UR4 ;  /* 0x0000000400241c82 */ /* 0x000fe20008000000 */
[----:B------:R-:W-:Y:S05]  /*26c0*/  BRA.U !UP0, `(.L_x_41) ;  /* 0x0000000108d47547 */ /* 0x000fea000b800000 */
[----:B------:R-:W2:Y:S01]  /*26d0*/  LDCU.128 UR12, c[0x0][0xb10] ;  /* 0x00016200ff0c77ac */ /* 0x000ea20008000c00 */
[----:B------:R-:W3:Y:S01]  /*26e0*/  LDCU UR22, c[0x0][0xb20] ;  /* 0x00016400ff1677ac */ /* 0x000ee20008000800 */
[----:B------:R-:W4:Y:S01]  /*26f0*/  LDCU UR20, c[0x0][0xb0c] ;  /* 0x00016180ff1477ac */ /* 0x000f220008000800 */
[----:B------:R-:W1:Y:S01]  /*2700*/  LDCU.64 UR8, c[0x0][0xb28] ;  /* 0x00016500ff0877ac */ /* 0x000e620008000a00 */
[----:B------:R-:W-:Y:S02]  /*2710*/  UISETP.NE.AND UP3, UPT, UR42, 0x1, UPT ;  /* 0x000000012a00788c */ /* 0x000fe4000bf65270 */
[----:B--2---:R-:W-:Y:S02]  /*2720*/  UIMAD.WIDE.U32 UR10, UR41, UR15, URZ ;  /* 0x0000000f290a72a5 */ /* 0x004fe4000f8e00ff */
[----:B------:R-:W-:Y:S02]  /*2730*/  UIMAD.WIDE.U32 UR4, UR43, UR12, URZ ;  /* 0x0000000c2b0472a5 */ /* 0x000fe4000f8e00ff */
[----:B------:R-:W-:-:S02]  /*2740*/  UISETP.NE.AND UP0, UPT, UR14, 0x1, UPT ;  /* 0x000000010e00788c */ /* 0x000fc4000bf05270 */
[----:B------:R-:W-:Y:S01]  /*2750*/  UIMAD.WIDE.U32 UR18, UR39, UR15, URZ ;  /* 0x0000000f271272a5 */ /* 0x000fe2000f8e00ff */
[----:B------:R-:W-:Y:S02]  /*2760*/  UMOV UR10, UR11 ;  /* 0x0000000b000a7c82 */ /* 0x000fe40008000000 */
[----:B------:R-:W-:Y:S01]  /*2770*/  UMOV UR4, UR5 ;  /* 0x0000000500047c82 */ /* 0x000fe20008000000 */
[----:B---3--:R-:W-:Y:S02]  /*2780*/  USHF.R.U32.HI UR10, URZ, UR22, UR10 ;  /* 0x00000016ff0a7299 */ /* 0x008fe4000801160a */
[----:B----4-:R-:W-:Y:S02]  /*2790*/  UISETP.NE.AND UP2, UPT, UR20, 0x1, UPT ;  /* 0x000000011400788c */ /* 0x010fe4000bf45270 */
[----:B------:R-:W-:Y:S02]  /*27a0*/  USHF.R.U32.HI UR4, URZ, UR13, UR4 ;  /* 0x0000000dff047299 */ /* 0x000fe40008011604 */
[----:B------:R-:W-:-:S02]  /*27b0*/  USEL UR5, UR41, UR10, !UP0 ;  /* 0x0000000a29057287 */ /* 0x000fc4000c000000 */
[----:B------:R-:W-:Y:S02]  /*27c0*/  USEL UR6, UR43, UR4, !UP2 ;  /* 0x000000042b067287 */ /* 0x000fe4000d000000 */
[----:B-1----:R-:W-:Y:S01]  /*27d0*/  UIMAD.WIDE.U32 UR10, UR5, UR8, URZ ;  /* 0x00000008050a72a5 */ /* 0x002fe2000f8e00ff */
[----:B------:R-:W-:Y:S01]  /*27e0*/  UMOV UR4, UR19 ;  /* 0x0000001300047c82 */ /* 0x000fe20008000000 */
[----:B------:R-:W-:Y:S02]  /*27f0*/  UIMAD.WIDE.U32 UR16, UR40, UR12, URZ ;  /* 0x0000000c281072a5 */ /* 0x000fe4000f8e00ff */
[----:B------:R-:W-:-:S03]  /*2800*/  UIMAD.WIDE.U32 UR18, UR6, UR8, URZ ;  /* 0x00000008061272a5 */ /* 0x000fc6000f8e00ff */
[----:B------:R-:W-:Y:S01]  /*2810*/  UMOV UR10, UR11 ;  /* 0x0000000b000a7c82 */ /* 0x000fe20008000000 */
[----:B------:R-:W-:Y:S02]  /*2820*/  USHF.R.U32.HI UR4, URZ, UR22, UR4 ;  /* 0x00000016ff047299 */ /* 0x000fe40008011604 */
[----:B------:R-:W-:Y:S01]  /*2830*/  @UP3 USHF.R.U32.HI UR5, URZ, UR9, UR10 ;  /* 0x00000009ff053299 */ /* 0x000fe2000801160a */
[----:B------:R-:W-:Y:S01]  /*2840*/  UMOV UR16, UR17 ;  /* 0x0000001100107c82 */ /* 0x000fe20008000000 */
[----:B------:R-:W-:Y:S01]  /*2850*/  UMOV UR18, UR19 ;  /* 0x0000001300127c82 */ /* 0x000fe20008000000 */
[----:B------:R-:W-:Y:S02]  /*2860*/  USHF.R.U32.HI UR13, URZ, UR13, UR16 ;  /* 0x0000000dff0d7299 */ /* 0x000fe40008011610 */
[----:B------:R-:W-:Y:S02]  /*2870*/  USEL UR4, UR39, UR4, !UP0 ;  /* 0x0000000427047287 */ /* 0x000fe4000c000000 */
[----:B------:R-:W-:-:S02]  /*2880*/  @UP3 USHF.R.U32.HI UR6, URZ, UR9, UR18 ;  /* 0x00000009ff063299 */ /* 0x000fc40008011612 */
[----:B------:R-:W-:Y:S02]  /*2890*/  UIMAD UR10, UR42, UR5, URZ ;  /* 0x000000052a0a72a4 */ /* 0x000fe4000f8e02ff */
[----:B------:R-:W-:Y:S02]  /*28a0*/  USEL UR5, UR40, UR13, !UP2 ;  /* 0x0000000d28057287 */ /* 0x000fe4000d000000 */
[----:B------:R-:W-:Y:S02]  /*28b0*/  UIMAD UR12, UR42, UR6, URZ ;  /* 0x000000062a0c72a4 */ /* 0x000fe4000f8e02ff */
[----:B------:R-:W-:Y:S02]  /*28c0*/  UISETP.GE.AND UP0, UPT, UR4, UR10, UPT ;  /* 0x0000000a0400728c */ /* 0x000fe4000bf06270 */
[----:B------:R-:W-:Y:S02]  /*28d0*/  UIMAD.WIDE.U32 UR10, UR4, UR8, URZ ;  /* 0x00000008040a72a5 */ /* 0x000fe4000f8e00ff */
[----:B------:R-:W-:-:S02]  /*28e0*/  UISETP.GE.OR UP0, UPT, UR5, UR12, UP0 ;  /* 0x0000000c0500728c */ /* 0x000fc40008706670 */
        /* <DEDUP_REMOVED lines=19> */
.L_x_41:
[----:B------:R-:W2:Y:S02]  /*2a20*/  LDCU UR4, c[0x0][0xb30] ;  /* 0x00016600ff0477ac */ /* 0x000ea40008000800 */
[----:B--2---:R-:W-:-:S09]  /*2a30*/  UISETP.NE.AND UP0, UPT, UR4, 0x1, UPT ;  /* 0x000000010400788c */ /* 0x004fd2000bf05270 */
[----:B------:R-:W-:Y:S05]  /*2a40*/  BRA.U UP0, `(.L_x_42) ;  /* 0x0000000100447547 */ /* 0x000fea000b800000 */
        /* <DEDUP_REMOVED lines=17> */
.L_x_42:
[----:B------:R-:W-:Y:S01]  /*2b60*/  VIADD R11, R11, 0x1 ;  /* 0x000000010b0b7836 */ /* 0x000fe20000000000 */
[----:B------:R-:W-:Y:S01]  /*2b70*/  PLOP3.LUT P1, PT, PT, PT, PT, 0x80, 0x8 ;  /* 0x000000000008781c */ /* 0x000fe20003f2f070 */
[----:B------:R-:W-:Y:S02]  /*2b80*/  UIADD3 UR16, UPT, UPT, UR40, UR59, URZ ;  /* 0x0000003b28107290 */ /* 0x000fe4000fffe0ff */
[----:B------:R-:W-:Y:S01]  /*2b90*/  UIADD3 UR20, UPT, UPT, UR39, UR62, URZ ;  /* 0x0000003e27147290 */ /* 0x000fe2000fffe0ff */
[----:B------:R-:W-:-:S04]  /*2ba0*/  ISETP.NE.AND P0, PT, R11, 0x2, PT ;  /* 0x000000020b00780c */ /* 0x000fc80003f05270 */
[----:B------:R-:W-:Y:S02]  /*2bb0*/  SEL R3, RZ, 0x1, P0 ;  /* 0x00000001ff037807 */ /* 0x000fe40000000000 */
[----:B------:R-:W-:Y:S02]  /*2bc0*/  SEL R11, R11, RZ, P0 ;  /* 0x000000ff0b0b7207 */ /* 0x000fe40000000000 */
[----:B------:R-:W-:Y:S01]  /*2bd0*/  LOP3.LUT R10, R10, R3, RZ, 0x3c, !PT ;  /* 0x000000030a0a7212 */ /* 0x000fe200078e3cff */
[----:B------:R-:W-:Y:S06]  /*2be0*/  BRA.U UP1, `(.L_x_43) ;  /* 0xfffffff101547547 */ /* 0x000fec000b83ffff */
[----:B------:R-:W-:Y:S01]  /*2bf0*/  UIADD3 UR21, UPT, UPT, UR21, 0x110, URZ ;  /* 0x0000011015157890 */ /* 0x000fe2000fffe0ff */
[----:B------:R-:W-:-:S03]  /*2c00*/  SHF.L.U32 R3, R12, 0x1f, RZ ;  /* 0x0000001f0c037819 */ /* 0x000fc600000006ff */
[----:B------:R-:W-:-:S09]  /*2c10*/  ULEA UR4, UR7, UR21, 0x3 ;  /* 0x0000001507047291 */ /* 0x000fd2000f8e18ff */
[----:B------:R-:W2:Y:S02]  /*2c20*/  SYNCS.PHASECHK.TRANS64.TRYWAIT P0, [UR4], R3 ;  /* 0x00000003ff0075a7 */ /* 0x000ea40008001104 */
[----:B--2---:R-:W-:Y:S05]  /*2c30*/  @!P0 BRA `(.L_x_44) ;  /* 0x0000006000908947 */ /* 0x004fea0003800000 */
.L_x_148:
[----:B------:R-:W-:-:S04]  /*2c40*/  UIADD3 UR4, UPT, UPT, UR7, 0x1, URZ ;  /* 0x0000000107047890 */ /* 0x000fc8000fffe0ff */
[----:B------:R-:W-:-:S04]  /*2c50*/  UISETP.NE.AND UP0, UPT, UR4, 0x22, UPT ;  /* 0x000000220400788c */ /* 0x000fc8000bf05270 */
[----:B------:R-:W-:Y:S02]  /*2c60*/  USEL UR6, URZ, 0x1, UP0 ;  /* 0x00000001ff067887 */ /* 0x000fe40008000000 */
[----:B------:R-:W-:-:S04]  /*2c70*/  USEL UR4, UR4, URZ, UP0 ;  /* 0x000000ff04047287 */ /* 0x000fc80008000000 */
[----:B------:R-:W-:Y:S01]  /*2c80*/  ULEA UR5, UR4, UR21, 0x3 ;  /* 0x0000001504057291 */ /* 0x000fe2000f8e18ff */
[----:B------:R-:W-:-:S04]  /*2c90*/  LOP3.LUT R2, R12, UR6, RZ, 0x3c, !PT ;  /* 0x000000060c027c12 */ /* 0x000fc8000f8e3cff */
[----:B-1----:R-:W-:-:S04]  /*2ca0*/  SHF.L.U32 R3, R2, 0x1f, RZ ;  /* 0x0000001f02037819 */ /* 0x002fc800000006ff */
[----:B------:R-:W1:Y:S02]  /*2cb0*/  SYNCS.PHASECHK.TRANS64.TRYWAIT P0, [UR5], R3 ;  /* 0x00000003ff0075a7 */ /* 0x000e640008001105 */
[----:B-1----:R-:W-:Y:S05]  /*2cc0*/  @!P0 BRA `(.L_x_45) ;  /* 0x0000006000848947 */ /* 0x002fea0003800000 */
.L_x_150:
        /* <DEDUP_REMOVED lines=9> */
.L_x_152:
        /* <DEDUP_REMOVED lines=9> */
.L_x_154:
        /* <DEDUP_REMOVED lines=9> */
.L_x_156:
        /* <DEDUP_REMOVED lines=9> */
.L_x_158:
        /* <DEDUP_REMOVED lines=9> */
.L_x_160:
        /* <DEDUP_REMOVED lines=9> */
.L_x_162:
        /* <DEDUP_REMOVED lines=9> */
.L_x_164:
        /* <DEDUP_REMOVED lines=9> */
.L_x_166:
        /* <DEDUP_REMOVED lines=9> */
.L_x_168:
        /* <DEDUP_REMOVED lines=9> */
.L_x_170:
        /* <DEDUP_REMOVED lines=9> */
.L_x_172:
        /* <DEDUP_REMOVED lines=9> */
.L_x_174:
        /* <DEDUP_REMOVED lines=9> */
.L_x_176:
        /* <DEDUP_REMOVED lines=9> */
.L_x_178:
        /* <DEDUP_REMOVED lines=9> */
.L_x_180:
        /* <DEDUP_REMOVED lines=9> */
.L_x_182:
        /* <DEDUP_REMOVED lines=9> */
.L_x_184:
        /* <DEDUP_REMOVED lines=9> */
.L_x_186:
        /* <DEDUP_REMOVED lines=9> */
.L_x_188:
        /* <DEDUP_REMOVED lines=9> */
.L_x_190:
        /* <DEDUP_REMOVED lines=9> */
.L_x_192:
        /* <DEDUP_REMOVED lines=9> */
.L_x_194:
        /* <DEDUP_REMOVED lines=9> */
.L_x_196:
        /* <DEDUP_REMOVED lines=9> */
.L_x_198:
        /* <DEDUP_REMOVED lines=9> */
.L_x_200:
        /* <DEDUP_REMOVED lines=9> */
.L_x_202:
        /* <DEDUP_REMOVED lines=9> */
.L_x_204:
        /* <DEDUP_REMOVED lines=9> */
.L_x_206:
        /* <DEDUP_REMOVED lines=9> */
.L_x_208:
        /* <DEDUP_REMOVED lines=9> */
.L_x_210:
        /* <DEDUP_REMOVED lines=9> */
.L_x_212:
[----:B------:R-:W-:-:S04]  /*3e40*/  UIADD3 UR4, UPT, UPT, UR4, 0x1, URZ ;  /* 0x0000000104047890 */ /* 0x000fc8000fffe0ff */
[----:B------:R-:W-:-:S04]  /*3e50*/  UISETP.NE.AND UP0, UPT, UR4, 0x22, UPT ;  /* 0x000000220400788c */ /* 0x000fc8000bf05270 */
[----:B------:R-:W-:Y:S02]  /*3e60*/  USEL UR5, URZ, 0x1, UP0 ;  /* 0x00000001ff057887 */ /* 0x000fe40008000000 */
[----:B------:R-:W-:-:S04]  /*3e70*/  USEL UR4, UR4, URZ, UP0 ;  /* 0x000000ff04047287 */ /* 0x000fc80008000000 */
[----:B------:R-:W-:Y:S01]  /*3e80*/  ULEA UR4, UR4, UR21, 0x3 ;  /* 0x0000001504047291 */ /* 0x000fe2000f8e18ff */
[----:B-1----:R-:W-:-:S04]  /*3e90*/  LOP3.LUT R3, R2, UR5, RZ, 0x3c, !PT ;  /* 0x0000000502037c12 */ /* 0x002fc8000f8e3cff */
[----:B------:R-:W-:Y:S01]  /*3ea0*/  SHF.L.U32 R3, R3, 0x1f, RZ ;  /* 0x0000001f03037819 */ /* 0x000fe200000006ff */
[----:B------:R-:W-:-:S07]  /*3eb0*/  IMAD.U32 R0, RZ, RZ, UR4 ;  /* 0x00000004ff007e24 */ /* 0x000fce000f8e00ff */
.L_x_77:
[----:B-1----:R1:W2:Y:S02]  /*3ec0*/  SYNCS.PHASECHK.TRANS64.TRYWAIT P0, [R0+URZ], R3 ;  /* 0x00000003000075a7 */ /* 0x0022a400080011ff */
[----:B--2---:R-:W-:Y:S05]  /*3ed0*/  @!P0 NANOSLEEP.SYNCS 0x989680 ;  /* 0x009896800000895d */ /* 0x004fea0003900000 */
[----:B------:R-:W2:Y:S02]  /*3ee0*/  @!P0 SYNCS.PHASECHK.TRANS64 P0, [R0+URZ], R3 ;  /* 0x00000003000085a7 */ /* 0x000ea400080010ff */
[----:B--2---:R-:W-:Y:S05]  /*3ef0*/  @P0 EXIT ;  /* 0x000000000000094d */ /* 0x004fea0003800000 */
[----:B------:R-:W-:Y:S05]  /*3f00*/  BRA `(.L_x_77) ;  /* 0xfffffffc00ec7947 */ /* 0x000fea000383ffff */
.L_x_23:
[----:B------:R-:W2:Y:S02]  /*3f10*/  S2UR UR4, SR_CgaCtaId ;  /* 0x00000000000479c3 */ /* 0x000ea40000008800 */
[----:B--2---:R-:W-:-:S04]  /*3f20*/  UISETP.NE.AND UP0, UPT, UR4, URZ, UPT ;  /* 0x000000ff0400728c */ /* 0x004fc8000bf05270 */
[----:B------:R-:W-:-:S09]  /*3f30*/  UISETP.NE.OR UP0, UPT, UR17, 0x1, UP0 ;  /* 0x000000011100788c */ /* 0x000fd20008705670 */
[----:B------:R-:W-:Y:S05]  /*3f40*/  BRA.U UP0, `(.L_x_78) ;  /* 0x00000005004c7547 */ /* 0x000fea000b800000 */
[----:B------:R-:W2:Y:S01]  /*3f50*/  S2UR UR5, SR_CgaCtaId ;  /* 0x00000000000579c3 */ /* 0x000ea20000008800 */
[----:B------:R-:W-:Y:S01]  /*3f60*/  UMOV UR4, 0x400 ;  /* 0x0000040000047882 */ /* 0x000fe20000000000 */
[----:B------:R-:W-:Y:S01]  /*3f70*/  ISETP.GE.U32.AND P2, PT, R0, 0x4, PT ;  /* 0x000000040000780c */ /* 0x000fe20003f46070 */
[----:B------:R-:W-:Y:S01]  /*3f80*/  IMAD.MOV.U32 R12, RZ, RZ, 0x1 ;  /* 0x00000001ff0c7424 */ /* 0x000fe200078e00ff */
[----:B------:R-:W-:Y:S02]  /*3f90*/  CS2R R10, SRZ ;  /* 0x00000000000a7805 */ /* 0x000fe4000001ff00 */
[----:B------:R-:W-:Y:S01]  /*3fa0*/  CS2R R8, SRZ ;  /* 0x0000000000087805 */ /* 0x000fe2000001ff00 */
[----:B--2---:R-:W-:-:S03]  /*3fb0*/  ULEA UR6, UR5, UR4, 0x18 ;  /* 0x0000000405067291 */ /* 0x004fc6000f8ec0ff */
[----:B------:R-:W-:-:S09]  /*3fc0*/  UMOV UR5, URZ ;  /* 0x000000ff00057c82 */ /* 0x000fd20008000000 */
.L_x_82:
[----:B------:R-:W-:Y:S02]  /*3fd0*/  LEA R2, R8, UR6, 0x3 ;  /* 0x0000000608027c11 */ /* 0x000fe4000f8e18ff */
[----:B------:R-:W-:-:S03]  /*3fe0*/  SHF.L.U32 R5, R9, 0x1f, RZ ;  /* 0x0000001f09057819 */ /* 0x000fc600000006ff */
[----:B------:R-:W-:Y:S01]  /*3ff0*/  VIADD R4, R2, 0x2c0 ;  /* 0x000002c002047836 */ /* 0x000fe20000000000 */
[----:B------:R-:W2:Y:S02]  /*4000*/  SYNCS.PHASECHK.TRANS64.TRYWAIT P0, [R2+URZ+0x2b0], R5 ;  /* 0x0002b005020075a7 */ /* 0x000ea400080011ff */
[----:B--2---:R-:W-:Y:S05]  /*4010*/  @!P0 BRA `(.L_x_79) ;  /* 0x0000005800b08947 */ /* 0x004fea0003800000 */
.L_x_213:
[----:B------:R-:W-:Y:S01]  /*4020*/  ULEA UR4, UR5, UR6, 0x3 ;  /* 0x0000000605047291 */ /* 0x000fe2000f8e18ff */
[----:B------:R-:W-:Y:S02]  /*4030*/  PRMT R4, RZ, 0x654, R4 ;  /* 0x00000654ff047816 */ /* 0x000fe40000000004 */
[----:B--2---:R-:W-:Y:S01]  /*4040*/  SHF.L.U32 R5, R12, 0x1f, RZ ;  /* 0x0000001f0c057819 */ /* 0x004fe200000006ff */
[----:B------:R-:W-:Y:S01]  /*4050*/  UIADD3 UR7, UPT, UPT, UR4, 0x250, URZ ;  /* 0x0000025004077890 */ /* 0x000fe2000fffe0ff */
[----:B------:R2:W-:Y:S05]  /*4060*/  SYNCS.ARRIVE.TRANS64.RED.A1T0 RZ, [R4+URZ], RZ ;  /* 0x000000ff04ff79a7 */ /* 0x0005ea00081004ff */
[----:B------:R-:W-:Y:S01]  /*4070*/  IMAD.U32 R7, RZ, RZ, UR7 ;  /* 0x00000007ff077e24 */ /* 0x000fe2000f8e00ff */
[----:B------:R-:W3:Y:S04]  /*4080*/  SYNCS.PHASECHK.TRANS64.TRYWAIT P0, [UR4+0x260], R5 ;  /* 0x00026005ff0075a7 */ /* 0x000ee80008001104 */
[----:B------:R-:W-:Y:S01]  /*4090*/  PRMT R6, R0, 0x654, R7 ;  /* 0x0000065400067816 */ /* 0x000fe20000000007 */
[----:B--2---:R-:W-:Y:S01]  /*40a0*/  @!P2 IMAD.MOV.U32 R4, RZ, RZ, 0x10 ;  /* 0x00000010ff04a424 */ /* 0x004fe200078e00ff */
[----:B---3--:R-:W-:Y:S06]  /*40b0*/  @!P0 BRA `(.L_x_80) ;  /* 0x00000058009c8947 */ /* 0x008fec0003800000 */
.L_x_215:
[----:B------:R-:W-:Y:S01]  /*40c0*/  ULEA UR8, UR5, UR6, 0x4 ;  /* 0x0000000605087291 */ /* 0x000fe2000f8e20ff */
[----:B------:R-:W-:Y:S01]  /*40d0*/  SEL R3, R6, R3, !P2 ;  /* 0x0000000306037207 */ /* 0x000fe20005000000 */
[----:B------:R-:W-:Y:S01]  /*40e0*/  UIADD3 UR9, UPT, UPT, UR4, 0x250, URZ ;  /* 0x0000025004097890 */ /* 0x000fe2000fffe0ff */
[----:B--2---:R-:W-:Y:S01]  /*40f0*/  LEA R2, R11, UR6, 0x3 ;  /* 0x000000060b027c11 */ /* 0x004fe2000f8e18ff */
[----:B------:R-:W-:Y:S01]  /*4100*/  UIADD3 UR8, UPT, UPT, UR8, 0x2e0, URZ ;  /* 0x000002e008087890 */ /* 0x000fe2000fffe0ff */
[----:B------:R-:W-:Y:S01]  /*4110*/  SHF.L.U32 R5, R10, 0x1f, RZ ;  /* 0x0000001f0a057819 */ /* 0x000fe200000006ff */
[----:B------:R2:W-:Y:S01]  /*4120*/  @!P2 SYNCS.ARRIVE.TRANS64.RED RZ, [R3+URZ], R4 ;  /* 0x0000000403ffa9a7 */ /* 0x0005e200080004ff */
[----:B------:R-:W-:Y:S01]  /*4130*/  UIADD3 UR4, UPT, UPT, UR5, 0x1, URZ ;  /* 0x0000000105047890 */ /* 0x000fe2000fffe0ff */
[----:B------:R-:W-:-:S03]  /*4140*/  VIADD R8, R8, 0x1 ;  /* 0x0000000108087836 */ /* 0x000fc60000000000 */
[----:B------:R-:W-:Y:S02]  /*4150*/  UISETP.NE.AND UP0, UPT, UR4, 0x2, UPT ;  /* 0x000000020400788c */ /* 0x000fe4000bf05270 */
[----:B------:R-:W-:Y:S06]  /*4160*/  UGETNEXTWORKID.BROADCAST [UR8], [UR9] ;  /* 0x00000000080073ca */ /* 0x000fec0008000100 */
[----:B------:R-:W-:Y:S01]  /*4170*/  USEL UR7, URZ, 0x1, UP0 ;  /* 0x00000001ff077887 */ /* 0x000fe20008000000 */
[----:B------:R-:W-:Y:S01]  /*4180*/  ISETP.NE.AND P0, PT, R8, 0x2, PT ;  /* 0x000000020800780c */ /* 0x000fe20003f05270 */
[----:B------:R-:W-:Y:S01]  /*4190*/  USEL UR5, UR4, URZ, UP0 ;  /* 0x000000ff04057287 */ /* 0x000fe20008000000 */
[----:B------:R-:W3:Y:S03]  /*41a0*/  SYNCS.PHASECHK.TRANS64.TRYWAIT P1, [R2+URZ+0x250], R5 ;  /* 0x00025005020075a7 */ /* 0x000ee600080211ff */
[----:B------:R-:W-:Y:S01]  /*41b0*/  LOP3.LUT R12, R12, UR7, RZ, 0x3c, !PT ;  /* 0x000000070c0c7c12 */ /* 0x000fe2000f8e3cff */
[----:B--23--:R-:W-:Y:S07]  /*41c0*/  @!P1 BRA `(.L_x_81) ;  /* 0x0000005800709947 */ /* 0x00cfee0003800000 */
.L_x_216:
[C---:B------:R-:W-:Y:S01]  /*41d0*/  LEA R4, R11.reuse, UR6, 0x4 ;  /* 0x000000060b047c11 */ /* 0x040fe2000f8e20ff */
[----:B--2---:R-:W-:Y:S01]  /*41e0*/  VIADD R2, R2, 0x260 ;  /* 0x0000026002027836 */ /* 0x004fe20000000000 */
[----:B------:R-:W-:Y:S01]  /*41f0*/  SEL R8, R8, RZ, P0 ;  /* 0x000000ff08087207 */ /* 0x000fe20000000000 */
[----:B------:R-:W-:-:S03]  /*4200*/  VIADD R11, R11, 0x1 ;  /* 0x000000010b0b7836 */ /* 0x000fc60000000000 */
[----:B------:R-:W2:Y:S01]  /*4210*/  LDS.128 R4, [R4+0x2e0] ;  /* 0x0002e00004047984 */ /* 0x000ea20000000c00 */
[----:B------:R-:W-:Y:S02]  /*4220*/  PRMT R2, RZ, 0x654, R2 ;  /* 0x00000654ff027816 */ /* 0x000fe40000000002 */
[C---:B------:R-:W-:Y:S01]  /*4230*/  ISETP.NE.AND P1, PT, R11.reuse, 0x2, PT ;  /* 0x000000020b00780c */ /* 0x040fe20003f25270 */
[----:B------:R-:W-:Y:S01]  /*4240*/  @!PT LDS RZ, [RZ] ;  /* 0x00000000fffff984 */ /* 0x000fe20000000800 */
[----:B------:R-:W-:Y:S01]  /*4250*/  @!PT LDS RZ, [RZ] ;  /* 0x00000000fffff984 */ /* 0x000fe20000000800 */
[----:B------:R-:W-:Y:S01]  /*4260*/  @!PT LDS RZ, [RZ] ;  /* 0x00000000fffff984 */ /* 0x000fe20000000800 */
[----:B------:R-:W-:Y:S01]  /*4270*/  @!PT LDS RZ, [RZ] ;  /* 0x00000000fffff984 */ /* 0x000fe20000000800 */
[----:B------:R3:W-:Y:S06]  /*4280*/  MEMBAR.ALL.CTA ;  /* 0x0000000000007992 */ /* 0x0007ec0000008000 */
[----:B---3--:R-:W3:Y:S01]  /*4290*/  FENCE.VIEW.ASYNC.S ;  /* 0x00000000000073c6 */ /* 0x008ee20000000000 */
[----:B------:R-:W-:Y:S01]  /*42a0*/  SEL R11, R11, RZ, P1 ;  /* 0x000000ff0b0b7207 */ /* 0x000fe20000800000 */
[----:B---3--:R3:W-:Y:S01]  /*42b0*/  SYNCS.ARRIVE.TRANS64.RED.A1T0 RZ, [R2+URZ], RZ ;  /* 0x000000ff02ff79a7 */ /* 0x0087e200081004ff */
[----:B--2---:R-:W-:-:S02]  /*42c0*/  LOP3.LUT P3, RZ, R6, 0x1, RZ, 0xc0, !PT ;  /* 0x0000000106ff7812 */ /* 0x004fc4000786c0ff */
[----:B------:R-:W-:-:S04]  /*42d0*/  SEL R5, RZ, 0x1, P1 ;  /* 0x00000001ff057807 */ /* 0x000fc80000800000 */
[----:B------:R-:W-:Y:S02]  /*42e0*/  LOP3.LUT R10, R10, R5, RZ, 0x3c, !PT ;  /* 0x000000050a0a7212 */ /* 0x000fe400078e3cff */
[----:B---3--:R-:W-:-:S04]  /*42f0*/  SEL R2, RZ, 0x1, P0 ;  /* 0x00000001ff027807 */ /* 0x008fc80000000000 */
[----:B------:R-:W-:Y:S01]  /*4300*/  LOP3.LUT R9, R9, R2, RZ, 0x3c, !PT ;  /* 0x0000000209097212 */ /* 0x000fe200078e3cff */
[----:B------:R-:W-:Y:S06]  /*4310*/  @P3 BRA `(.L_x_82) ;  /* 0xfffffffc002c3947 */ /* 0x000fec000383ffff */
[----:B------:R-:W-:Y:S01]  /*4320*/  ULEA UR4, UR5, UR6, 0x3 ;  /* 0x0000000605047291 */ /* 0x000fe2000f8e18ff */
[----:B------:R-:W-:-:S08]  /*4330*/  SHF.L.U32 R3, R12, 0x1f, RZ ;  /* 0x0000001f0c037819 */ /* 0x000fd000000006ff */
[----:B------:R-:W2:Y:S02]  /*4340*/  SYNCS.PHASECHK.TRANS64 P0, [UR4+0x260], R3 ;  /* 0x00026003ff0075a7 */ /* 0x000ea40008001004 */
[----:B--2---:R-:W-:Y:S05]  /*4350*/  @P0 BRA `(.L_x_83) ;  /* 0x0000000000080947 */ /* 0x004fea0003800000 */
[----:B------:R-:W2:Y:S02]  /*4360*/  SYNCS.PHASECHK.TRANS64.TRYWAIT P0, [UR4+0x260], R3 ;  /* 0x00026003ff0075a7 */ /* 0x000ea40008001104 */
[----:B--2---:R-:W-:Y:S05]  /*4370*/  @!P0 BRA `(.L_x_84) ;  /* 0x0000005800188947 */ /* 0x004fea0003800000 */
.L_x_83:
[----:B------:R-:W-:-:S04]  /*4380*/  UIADD3 UR7, UPT, UPT, UR5, 0x1, URZ ;  /* 0x0000000105077890 */ /* 0x000fc8000fffe0ff */
[----:B------:R-:W-:-:S04]  /*4390*/  UISETP.NE.AND UP0, UPT, UR7, 0x2, UPT ;  /* 0x000000020700788c */ /* 0x000fc8000bf05270 */
[----:B------:R-:W-:Y:S02]  /*43a0*/  USEL UR8, URZ, 0x1, UP0 ;  /* 0x00000001ff087887 */ /* 0x000fe40008000000 */
[----:B------:R-:W-:-:S04]  /*43b0*/  USEL UR7, UR7, URZ, UP0 ;  /* 0x000000ff07077287 */ /* 0x000fc80008000000 */
[----:B------:R-:W-:Y:S01]  /*43c0*/  ULEA UR7, UR7, UR6, 0x3 ;  /* 0x0000000607077291 */ /* 0x000fe2000f8e18ff */
[----:B--2---:R-:W-:-:S04]  /*43d0*/  LOP3.LUT R3, R12, UR8, RZ, 0x3c, !PT ;  /* 0x000000080c037c12 */ /* 0x004fc8000f8e3cff */
[----:B------:R-:W-:-:S04]  /*43e0*/  SHF.L.U32 R0, R3, 0x1f, RZ ;  /* 0x0000001f03007819 */ /* 0x000fc800000006ff */
[----:B------:R-:W2:Y:S02]  /*43f0*/  SYNCS.PHASECHK.TRANS64 P0, [UR7+0x260], R0 ;  /* 0x00026000ff0075a7 */ /* 0x000ea40008001007 */
[----:B-12---:R-:W-:Y:S05]  /*4400*/  @P0 EXIT ;  /* 0x000000000000094d */ /* 0x006fea0003800000 */
[----:B------:R-:W-:Y:S02]  /*4410*/  SHF.L.U32 R3, R3, 0x1f, RZ ;  /* 0x0000001f03037819 */ /* 0x000fe400000006ff */
[----:B------:R-:W-:-:S07]  /*4420*/  MOV R0, UR7 ;  /* 0x0000000700007c02 */ /* 0x000fce0008000f00 */
.L_x_85:
[----:B-1----:R1:W2:Y:S02]  /*4430*/  SYNCS.PHASECHK.TRANS64.TRYWAIT P0, [R0+URZ+0x260], R3 ;  /* 0x00026003000075a7 */ /* 0x0022a400080011ff */
[----:B--2---:R-:W-:Y:S05]  /*4440*/  @!P0 NANOSLEEP.SYNCS 0x989680 ;  /* 0x009896800000895d */ /* 0x004fea0003900000 */
[----:B------:R-:W2:Y:S02]  /*4450*/  @!P0 SYNCS.PHASECHK.TRANS64 P0, [R0+URZ+0x260], R3 ;  /* 0x00026003000085a7 */ /* 0x000ea400080010ff */
[----:B--2---:R-:W-:Y:S05]  /*4460*/  @P0 EXIT ;  /* 0x000000000000094d */ /* 0x004fea0003800000 */
[----:B------:R-:W-:Y:S05]  /*4470*/  BRA `(.L_x_85) ;  /* 0xfffffffc00ec7947 */ /* 0x000fea000383ffff */
.L_x_78:
[----:B------:R-:W-:Y:S05]  /*4480*/  BRA.U UP4, `(.L_x_86) ;  /* 0x0000000d04847547 */ /* 0x000fea000b800000 */
[----:B------:R-:W2:Y:S01]  /*4490*/  S2UR UR7, SR_CgaCtaId ;  /* 0x00000000000779c3 */ /* 0x000ea20000008800 */
[----:B------:R-:W-:Y:S01]  /*44a0*/  UMOV UR4, 0x40 ;  /* 0x0000004000047882 */ /* 0x000fe20000000000 */
[----:B------:R-:W-:Y:S01]  /*44b0*/  NOP ;  /* 0x0000000000007918 */ /* 0x000fe20000000000 */
[----:B------:R-:W-:Y:S01]  /*44c0*/  UMOV UR6, 0x400 ;  /* 0x0000040000067882 */ /* 0x000fe20000000000 */
[----:B--2---:R-:W-:Y:S02]  /*44d0*/  ULEA UR5, UR7, UR4, 0x18 ;  /* 0x0000000407057291 */ /* 0x004fe4000f8ec0ff */
[----:B------:R-:W-:-:S07]  /*44e0*/  ULEA UR6, UR7, UR6, 0x18 ;  /* 0x0000000607067291 */ /* 0x000fce000f8ec0ff */
[----:B------:R-:W2:Y:S02]  /*44f0*/  LDS.U8 R0, [UR5+0x1c] ;  /* 0x00001c05ff007984 */ /* 0x000ea40008000000 */
[----:B--2---:R-:W-:-:S13]  /*4500*/  ISETP.NE.AND P0, PT, R0, RZ, PT ;  /* 0x000000ff0000720c */ /* 0x004fda0003f05270 */
[----:B------:R-:W-:Y:S05]  /*4510*/  @P0 BRA `(.L_x_87) ;  /* 0x0000000000580947 */ /* 0x000fea0003800000 */
[----:B------:R-:W-:-:S13]  /*4520*/  ELECT P0, URZ, PT ;  /* 0x0000000000ff782f */ /* 0x000fda0003800000 */
[----:B------:R-:W-:Y:S05]  /*4530*/  @!P0 BRA `(.L_x_88) ;  /* 0x0000000000608947 */ /* 0x000fea0003800000 */
[----:B------:R-:W-:Y:S01]  /*4540*/  UMOV UR4, 0x10 ;  /* 0x0000001000047882 */ /* 0x000fe20000000000 */
[----:B------:R-:W-:Y:S01]  /*4550*/  HFMA2 R0, -RZ, RZ, 0, 5.9604644775390625e-08 ;  /* 0x00000001ff007431 */ /* 0x000fe200000001ff */
[----:B------:R-:W-:-:S03]  /*4560*/  MOV R3, 0xffff ;  /* 0x0000ffff00037802 */ /* 0x000fc60000000f00 */
[----:B------:R-:W-:Y:S04]  /*4570*/  DEPBAR.LE SB2, 0x36 ;  /* 0x0000ad800000791a */ /* 0x000fe80000000000 */
[----:B------:R-:W2:Y:S02]  /*4580*/  UTCATOMSWS.FIND_AND_SET.ALIGN UP0, UR4, UR4 ;  /* 0x00000004000475e3 */ /* 0x000ea40008000800 */
[----:B--2---:R-:W-:Y:S01]  /*4590*/  MOV R4, UR4 ;  /* 0x0000000400047c02 */ /* 0x004fe20008000f00 */
[----:B------:R-:W-:Y:S06]  /*45a0*/  BRA.U UP0, `(.L_x_89) ;  /* 0x0000000100187547 */ /* 0x000fec000b800000 */
.L_x_90:
[----:B------:R-:W-:Y:S05]  /*45b0*/  NANOSLEEP 0x64 ;  /* 0x000000640000795d */ /* 0x000fea0003800000 */
[----:B------:R-:W-:-:S05]  /*45c0*/  UMOV UR4, 0x10 ;  /* 0x0000001000047882 */ /* 0x000fca0000000000 */
[----:B------:R-:W-:Y:S04]  /*45d0*/  DEPBAR.LE SB2, 0x36 ;  /* 0x0000ad800000791a */ /* 0x000fe80000000000 */
[----:B------:R-:W2:Y:S02]  /*45e0*/  UTCATOMSWS.FIND_AND_SET.ALIGN UP0, UR4, UR4 ;  /* 0x00000004000475e3 */ /* 0x000ea40008000800 */
[----:B--2---:R-:W-:Y:S01]  /*45f0*/  MOV R4, UR4 ;  /* 0x0000000400047c02 */ /* 0x004fe20008000f00 */
[----:B------:R-:W-:Y:S05]  /*4600*/  BRA.U !UP0, `(.L_x_90) ;  /* 0xfffffffd08e87547 */ /* 0x000fea000b83ffff */
.L_x_89:
[-C--:B------:R-:W-:Y:S02]  /*4610*/  SHF.L.U32 R3, R3, R4.reuse, RZ ;  /* 0x0000000403037219 */ /* 0x080fe400000006ff */
[----:B------:R-:W-:Y:S01]  /*4620*/  SHF.L.U32 R0, R0, R4, RZ ;  /* 0x0000000400007219 */ /* 0x000fe200000006ff */
[----:B------:R-:W-:Y:S02]  /*4630*/  IMAD.SHL.U32 R4, R4, 0x20, RZ ;  /* 0x0000002004047824 */ /* 0x000fe400078e00ff */
[----:B------:R2:W-:Y:S04]  /*4640*/  ATOMS.OR RZ, [UR5+0x14], R3 ;  /* 0x00001403ffff798c */ /* 0x0005e8000b000005 */
[----:B------:R2:W-:Y:S04]  /*4650*/  ATOMS.OR RZ, [UR5+0x18], R0 ;  /* 0x00001800ffff798c */ /* 0x0005e8000b000005 */
[----:B------:R2:W-:Y:S01]  /*4660*/  STS [UR6+0x300], R4 ;  /* 0x00030004ff007988 */ /* 0x0005e20008000806 */
[----:B------:R-:W-:Y:S05]  /*4670*/  BRA `(.L_x_88) ;  /* 0x0000000000107947 */ /* 0x000fea0003800000 */
.L_x_87:
[----:B------:R-:W-:Y:S02]  /*4680*/  MOV R0, 0xffffffff ;  /* 0xffffffff00007802 */ /* 0x000fe40000000f00 */
[----:B------:R-:W-:-:S03]  /*4690*/  MOV R4, 0x46c0 ;  /* 0x000046c000047802 */ /* 0x000fc60000000f00 */
[----:B------:R2:W-:Y:S04]  /*46a0*/  STS [UR6+0x300], R0 ;  /* 0x00030000ff007988 */ /* 0x0005e80008000806 */
[----:B-12--5:R-:W-:Y:S05]  /*46b0*/  CALL.REL.NOINC `($__internal_1_$__cuda_sm10x_tcgen05_guardrail_trap_phase_invalid_during_alloc) ;  /* 0x0000005800d47944 */ /* 0x026fea0003c00000 */
.L_x_88:
[----:B------:R-:W-:Y:S05]  /*46c0*/  WARPSYNC.ALL ;  /* 0x0000000000007948 */ /* 0x000fea0003800000 */
[----:B------:R-:W3:Y:S01]  /*46d0*/  S2UR UR4, SR_CgaCtaId ;  /* 0x00000000000479c3 */ /* 0x000ee20000008800 */
[----:B------:R-:W-:Y:S01]  /*46e0*/  UMOV UR13, 0x400 ;  /* 0x00000400000d7882 */ /* 0x000fe20000000000 */
[----:B------:R-:W-:-:S06]  /*46f0*/  NOP ;  /* 0x0000000000007918 */ /* 0x000fcc0000000000 */
[----:B------:R-:W-:Y:S06]  /*4700*/  BAR.ARV 0x6, 0xa0 ;  /* 0x0182800000007b1d */ /* 0x000fec0000002000 */
[----:B------:R-:W4:Y:S01]  /*4710*/  LDCU UR5, c[0x0][0x38c] ;  /* 0x00007180ff0577ac */ /* 0x000f220008000800 */
[----:B------:R-:W-:Y:S01]  /*4720*/  LOP3.LUT R2, R2, 0xffff, RZ, 0xc0, !PT ;  /* 0x0000ffff02027812 */ /* 0x000fe200078ec0ff */
[----:B------:R-:W-:Y:S01]  /*4730*/  IMAD.MOV.U32 R11, RZ, RZ, 0x1 ;  /* 0x00000001ff0b7424 */ /* 0x000fe200078e00ff */
[----:B------:R-:W-:Y:S01]  /*4740*/  CS2R R8, SRZ ;  /* 0x0000000000087805 */ /* 0x000fe2000001ff00 */
[----:B------:R-:W1:Y:S01]  /*4750*/  LDCU UR8, c[0x0][0x38c] ;  /* 0x00007180ff0877ac */ /* 0x000e620008000800 */
[----:B------:R-:W-:Y:S01]  /*4760*/  R2UR UR15, R2 ;  /* 0x00000000020f72ca */ /* 0x000fe200000e0000 */
[----:B------:R-:W-:Y:S01]  /*4770*/  IMAD.MOV.U32 R10, RZ, RZ, RZ ;  /* 0x000000ffff0a7224 */ /* 0x000fe200078e00ff */
[----:B------:R-:W-:Y:S01]  /*4780*/  UMOV UR18, URZ ;  /* 0x000000ff00127c82 */ /* 0x000fe20008000000 */
[----:B------:R-:W-:Y:S01]  /*4790*/  UMOV UR10, URZ ;  /* 0x000000ff000a7c82 */ /* 0x000fe20008000000 */
[----:B---3--:R-:W-:Y:S01]  /*47a0*/  ULEA UR13, UR4, UR13, 0x18 ;  /* 0x0000000d040d7291 */ /* 0x008fe2000f8ec0ff */
[----:B------:R-:W-:Y:S01]  /*47b0*/  UMOV UR20, 0x0 ;  /* 0x0000000000147882 */ /* 0x000fe20000000000 */
[----:B------:R-:W-:-:S02]  /*47c0*/  UMOV UR21, 0x4200490 ;  /* 0x0420049000157882 */ /* 0x000fc40000000000 */
[----:B------:R-:W-:Y:S02]  /*47d0*/  UIADD3 UR6, UPT, UPT, UR13, 0x4600, URZ ;  /* 0x000046000d067890 */ /* 0x000fe4000fffe0ff */
[----:B------:R-:W-:Y:S02]  /*47e0*/  UIADD3 UR7, UPT, UPT, UR13, 0x15600, URZ ;  /* 0x000156000d077890 */ /* 0x000fe4000fffe0ff */
[----:B----4-:R-:W-:Y:S01]  /*47f0*/  UIADD3 UR5, UPT, UPT, UR5, 0x1f, URZ ;  /* 0x0000001f05057890 */ /* 0x010fe2000fffe0ff */
[----:B--2---:R-:W2:Y:S01]  /*4800*/  LDS R0, [UR13+0x300] ;  /* 0x0003000dff007984 */ /* 0x004ea20008000800 */
[----:B------:R-:W-:Y:S02]  /*4810*/  USHF.R.U32.HI UR6, URZ, 0x4, UR6 ;  /* 0x00000004ff067899 */ /* 0x000fe40008011606 */
[----:B------:R-:W-:Y:S02]  /*4820*/  USHF.R.S32.HI UR4, URZ, 0x1f, UR5 ;  /* 0x0000001fff047899 */ /* 0x000fe40008011405 */
[----:B------:R-:W-:-:S02]  /*4830*/  ULOP3.LUT UR6, UR6, 0x3fff, URZ, 0xc0, !UPT ;  /* 0x00003fff06067892 */ /* 0x000fc4000f8ec0ff */
[----:B------:R-:W-:Y:S02]  /*4840*/  ULEA.HI UR4, UR4, UR5, URZ, 0x5 ;  /* 0x0000000504047291 */ /* 0x000fe4000f8f28ff */
[----:B------:R-:W-:Y:S02]  /*4850*/  USHF.R.U32.HI UR5, URZ, 0x4, UR7 ;  /* 0x00000004ff057899 */ /* 0x000fe40008011607 */
[----:B------:R-:W-:Y:S02]  /*4860*/  USHF.R.S32.HI UR22, URZ, 0x5, UR4 ;  /* 0x00000005ff167899 */ /* 0x000fe40008011404 */
[----:B------:R-:W-:Y:S02]  /*4870*/  ULOP3.LUT UR5, UR5, 0x3fff, URZ, 0xc0, !UPT ;  /* 0x00003fff05057892 */ /* 0x000fe4000f8ec0ff */
[----:B------:R-:W-:Y:S02]  /*4880*/  UISETP.LT.AND UP0, UPT, UR22, 0x1, UPT ;  /* 0x000000011600788c */ /* 0x000fe4000bf01270 */
[----:B------:R-:W-:-:S02]  /*4890*/  ULOP3.LUT UR16, UR6, 0x10000, URZ, 0xfc, !UPT ;  /* 0x0001000006107892 */ /* 0x000fc4000f8efcff */
[----:B------:R-:W-:Y:S02]  /*48a0*/  USEL UR23, UR22, 0x1, !UP0 ;  /* 0x0000000116177887 */ /* 0x000fe4000c000000 */
[----:B------:R-:W-:Y:S02]  /*48b0*/  ULOP3.LUT UR17, UR5, 0x10000, URZ, 0xfc, !UPT ;  /* 0x0001000005117892 */ /* 0x000fe4000f8efcff */
[----:B------:R-:W-:Y:S02]  /*48c0*/  UIADD3 UR23, UPT, UPT, -UR23, URZ, URZ ;  /* 0x000000ff17177290 */ /* 0x000fe4000fffe1ff */
[----:B-1----:R-:W-:Y:S01]  /*48d0*/  UISETP.GE.AND UP4, UPT, UR8, 0x1, UPT ;  /* 0x000000010800788c */ /* 0x002fe2000bf86270 */
[----:B--2---:R-:W-:-:S15]  /*48e0*/  R2UR UR24, R0 ;  /* 0x00000000001872ca */ /* 0x004fde00000e0000 */
.L_x_97:
[----:B------:R-:W-:Y:S02]  /*48f0*/  LEA R0, R10, UR13, 0x3 ;  /* 0x0000000d0a007c11 */ /* 0x000fe4000f8e18ff */
[----:B------:R-:W-:Y:S02]  /*4900*/  SHF.L.U32 R5, R9, 0x1f, RZ ;  /* 0x0000001f09057819 */ /* 0x000fe400000006ff */
[----:B------:R-:W-:Y:S01]  /*4910*/  PLOP3.LUT P0, PT, PT, PT, UP4, 0x80, 0x8 ;  /* 0x000000000008781c */ /* 0x000fe20003f0f048 */
[----:B------:R-:W-:Y:S01]  /*4920*/  VIADD R3, R0, 0x260 ;  /* 0x0000026000037836 */ /* 0x000fe20000000000 */
[----:B-1----:R-:W1:Y:S02]  /*4930*/  SYNCS.PHASECHK.TRANS64.TRYWAIT P1, [R0+URZ+0x250], R5 ;  /* 0x00025005000075a7 */ /* 0x002e6400080211ff */
[----:B-1-3--:R-:W-:Y:S09]  /*4940*/  @!P1 BRA `(.L_x_91) ;  /* 0x0000005000bc9947 */ /* 0x00aff20003800000 */
.L_x_218:
[----:B------:R-:W-:Y:S01]  /*4950*/  LEA R4, R10, UR13, 0x4 ;  /* 0x0000000d0a047c11 */ /* 0x000fe2000f8e20ff */
[----:B------:R-:W-:Y:S01]  /*4960*/  @UP4 ULEA UR4, UR10, UR13, 0x3 ;  /* 0x0000000d0a044291 */ /* 0x000fe2000f8e18ff */
[----:B------:R-:W-:Y:S01]  /*4970*/  PLOP3.LUT P2, PT, PT, PT, PT, 0x80, 0x8 ;  /* 0x000000000008781c */ /* 0x000fe20003f4f070 */
[----:B------:R-:W-:Y:S01]  /*4980*/  ULEA UR19, UR18, UR13, 0x3 ;  /* 0x0000000d12137291 */ /* 0x000fe2000f8e18ff */
[----:B------:R-:W-:Y:S02]  /*4990*/  PRMT R3, RZ, 0x654, R3 ;  /* 0x00000654ff037816 */ /* 0x000fe40000000003 */
[----:B-1----:R-:W1:Y:S01]  /*49a0*/  LDS.128 R4, [R4+0x2e0] ;  /* 0x0002e00004047984 */ /* 0x002e620000000c00 */
[----:B------:R-:W-:Y:S02]  /*49b0*/  @P0 SHF.L.U32 R2, R8, 0x1f, RZ ;  /* 0x0000001f08020819 */ /* 0x000fe400000006ff */
[----:B------:R-:W-:Y:S01]  /*49c0*/  SHF.L.U32 R0, R11, 0x1f, RZ ;  /* 0x0000001f0b007819 */ /* 0x000fe200000006ff */
[----:B------:R-:W-:Y:S01]  /*49d0*/  @!PT LDS RZ, [RZ] ;  /* 0x00000000fffff984 */ /* 0x000fe20000000800 */
[----:B------:R-:W-:Y:S01]  /*49e0*/  @!PT LDS RZ, [RZ] ;  /* 0x00000000fffff984 */ /* 0x000fe20000000800 */
[----:B------:R-:W-:Y:S01]  /*49f0*/  @!PT LDS RZ, [RZ] ;  /* 0x00000000fffff984 */ /* 0x000fe20000000800 */
[----:B------:R-:W-:Y:S01]  /*4a00*/  @!PT LDS RZ, [RZ] ;  /* 0x00000000fffff984 */ /* 0x000fe20000000800 */
[----:B------:R2:W-:Y:S06]  /*4a10*/  MEMBAR.ALL.CTA ;  /* 0x0000000000007992 */ /* 0x0005ec0000008000 */
[----:B--2---:R-:W2:Y:S02]  /*4a20*/  FENCE.VIEW.ASYNC.S ;  /* 0x00000000000073c6 */ /* 0x004ea40000000000 */
[----:B--2---:R2:W-:Y:S01]  /*4a30*/  SYNCS.ARRIVE.TRANS64.RED.A1T0 RZ, [R3+URZ], RZ ;  /* 0x000000ff03ff79a7 */ /* 0x0045e200081004ff */
[----:B------:R2:W3:Y:S01]  /*4a40*/  @P0 SYNCS.PHASECHK.TRANS64.TRYWAIT P2, [UR4], R2 ;  /* 0x00000002ff0005a7 */ /* 0x0004e20008041104 */
[----:B-1----:R-:W-:Y:S01]  /*4a50*/  LOP3.LUT P1, RZ, R6, 0x1, RZ, 0xc0, !PT ;  /* 0x0000000106ff7812 */ /* 0x002fe2000782c0ff */
[----:B------:R-:W1:Y:S02]  /*4a60*/  SYNCS.PHASECHK.TRANS64.TRYWAIT P0, [UR19+0x290], R0 ;  /* 0x00029000ff0075a7 */ /* 0x000e640008001113 */
[----:B-123--:R-:W-:Y:S10]  /*4a70*/  @!P0 BRA `(.L_x_92) ;  /* 0x0000005000848947 */ /* 0x00eff40003800000 */
.L_x_220:
[----:B------:R-:W-:Y:S01]  /*4a80*/  IADD3 R10, PT, PT, R10, 0x1, RZ ;  /* 0x000000010a0a7810 */ /* 0x000fe20007ffe0ff */
[----:B------:R-:W-:Y:S06]  /*4a90*/  BRA.U !UP4, `(.L_x_93) ;  /* 0x000000010ca07547 */ /* 0x000fec000b800000 */
[----:B------:R-:W-:Y:S02]  /*4aa0*/  ULEA.HI UR4, UR18, UR18, URZ, 0x1 ;  /* 0x0000001212047291 */ /* 0x000fe4000f8f08ff */
[----:B------:R-:W-:Y:S02]  /*4ab0*/  UPLOP3.LUT UP2, UPT, UPT, UPT, UPT, 0x40, 0x4 ;  /* 0x000000000004789c */ /* 0x000fe40003f4e870 */
[----:B------:R-:W-:Y:S02]  /*4ac0*/  USHF.L.U32 UR5, UR4, 0x6, URZ ;  /* 0x0000000604057899 */ /* 0x000fe400080006ff */
[----:B------:R-:W-:Y:S02]  /*4ad0*/  ULOP3.LUT UR14, UR4, 0xffe, URZ, 0xc0, !UPT ;  /* 0x00000ffe040e7892 */ /* 0x000fe4000f8ec0ff */
[----:B------:R-:W-:Y:S02]  /*4ae0*/  ULOP3.LUT UR4, UR5, 0xffffff80, URZ, 0xc0, !UPT ;  /* 0xffffff8005047892 */ /* 0x000fe4000f8ec0ff */
[----:B------:R-:W-:-:S02]  /*4af0*/  UIADD3 UR14, UPT, UPT, -UR14, UR18, URZ ;  /* 0x000000120e0e7290 */ /* 0x000fc4000fffe1ff */
[----:B------:R-:W-:Y:S01]  /*4b00*/  UIADD3 UR4, UPT, UPT, UR24, UR4, URZ ;  /* 0x0000000418047290 */ /* 0x000fe2000fffe0ff */
[----:B------:R-:W-:Y:S01]  /*4b10*/  UMOV UR12, UR23 ;  /* 0x00000017000c7c82 */ /* 0x000fe20008000000 */
[----:B------:R-:W-:Y:S02]  /*4b20*/  UMOV UR11, UR22 ;  /* 0x00000016000b7c82 */ /* 0x000fe40008000000 */
[----:B------:R-:W-:Y:S01]  /*4b30*/  ULEA UR14, UR14, UR4, 0x14 ;  /* 0x000000040e0e7291 */ /* 0x000fe2000f8ea0ff */
[----:B------:R-:W-:-:S11]  /*4b40*/  UMOV UR5, UR10 ;  /* 0x0000000a00057c82 */ /* 0x000fd60008000000 */
.L_x_96:
[----:B------:R-:W-:Y:S02]  /*4b50*/  UIADD3 UR12, UPT, UPT, UR12, 0x1, URZ ;  /* 0x000000010c0c7890 */ /* 0x000fe4000fffe0ff */
[----:B--2---:R-:W-:Y:S02]  /*4b60*/  ULEA UR6, UR5, UR13, 0x3 ;  /* 0x0000000d05067291 */ /* 0x004fe4000f8e18ff */
[----:B------:R-:W-:Y:S01]  /*4b70*/  UISETP.NE.AND UP3, UPT, UR12, URZ, UPT ;  /* 0x000000ff0c00728c */ /* 0x000fe2000bf65270 */
[----:B---3--:R-:W-:Y:S10]  /*4b80*/  @P2 BRA `(.L_x_94) ;  /* 0x00000000000c2947 */ /* 0x008ff40003800000 */
[----:B-1----:R-:W-:Y:S04]  /*4b90*/  SHF.L.U32 R3, R8, 0x1f, RZ ;  /* 0x0000001f08037819 */ /* 0x002fe800000006ff */
[----:B------:R-:W1:Y:S02]  /*4ba0*/  SYNCS.PHASECHK.TRANS64.TRYWAIT P0, [UR6], R3 ;  /* 0x00000003ff0075a7 */ /* 0x000e640008001106 */
[----:B-1----:R-:W-:Y:S05]  /*4bb0*/  @!P0 BRA `(.L_x_95) ;  /* 0x00000050004c8947 */ /* 0x002fea0003800000 */
.L_x_94:
[----:B------:R-:W-:Y:S01]  /*4bc0*/  UISETP.NE.AND UP0, UPT, UR11, 0x1, UPT ;  /* 0x000000010b00788c */ /* 0x000fe2000bf05270 */
[----:B------:R-:W-:Y:S01]  /*4bd0*/  PLOP3.LUT P2, PT, PT, PT, PT, 0x80, 0x8 ;  /* 0x000000000008781c */ /* 0x000fe20003f4f070 */
[----:B------:R-:W-:Y:S02]  /*4be0*/  UIADD3 UR4, UPT, UPT, UR5, 0x1, URZ ;  /* 0x0000000105047890 */ /* 0x000fe4000fffe0ff */
[----:B------:R-:W-:Y:S02]  /*4bf0*/  ULEA UR8, UR5, UR17, 0x8 ;  /* 0x0000001105087291 */ /* 0x000fe4000f8e40ff */
[----:B------:R-:W-:Y:S01]  /*4c00*/  UISETP.NE.AND UP1, UPT, UR4, 0x22, UPT ;  /* 0x000000220400788c */ /* 0x000fe2000bf25270 */
[----:B------:R-:W-:Y:S01]  /*4c10*/  PLOP3.LUT P0, PT, PT, PT, UP0, 0x80, 0x8 ;  /* 0x000000000008781c */ /* 0x000fe20003f0f008 */
[----:B------:R-:W-:Y:S02]  /*4c20*/  UIADD3 UR11, UPT, UPT, UR11, -0x1, URZ ;  /* 0xffffffff0b0b7890 */ /* 0x000fe4000fffe0ff */
[----:B------:R-:W-:Y:S02]  /*4c30*/  USEL UR7, URZ, 0x1, UP1 ;  /* 0x00000001ff077887 */ /* 0x000fe40008800000 */
[----:B------:R-:W-:Y:S01]  /*4c40*/  USEL UR10, UR4, URZ, UP1 ;  /* 0x000000ff040a7287 */ /* 0x000fe20008800000 */
[----:B------:R-:W-:Y:S03]  /*4c50*/  UMOV UR9, 0xc0004010 ;  /* 0xc000401000097882 */ /* 0x000fe60000000000 */
[----:B------:R-:W-:Y:S01]  /*4c60*/  @UP0 ULEA UR4, UR10, UR13, 0x3 ;  /* 0x0000000d0a040291 */ /* 0x000fe2000f8e18ff */
[----:B------:R-:W-:Y:S01]  /*4c70*/  LOP3.LUT R8, R8, UR7, RZ, 0x3c, !PT ;  /* 0x0000000708087c12 */ /* 0x000fe2000f8e3cff */
[----:B------:R-:W-:Y:S03]  /*4c80*/  UMOV UR7, 0xc0004010 ;  /* 0xc000401000077882 */ /* 0x000fe60000000000 */
[----:B-1----:R-:W-:Y:S04]  /*4c90*/  @P0 SHF.L.U32 R0, R8, 0x1f, RZ ;  /* 0x0000001f08000819 */ /* 0x002fe800000006ff */
[----:B------:R2:W3:Y:S01]  /*4ca0*/  @P0 SYNCS.PHASECHK.TRANS64.TRYWAIT P2, [UR4], R0 ;  /* 0x00000000ff0005a7 */ /* 0x0004e20008041104 */
[----:B------:R-:W-:Y:S02]  /*4cb0*/  UIADD3 UR4, UPT, UPT, UR6, 0x110, URZ ;  /* 0x0000011006047890 */ /* 0x000fe4000fffe0ff */
[----:B------:R-:W-:Y:S03]  /*4cc0*/  ULEA UR6, UR5, UR16, 0x7 ;  /* 0x0000001005067291 */ /* 0x000fe6000f8e38ff */
[----:B------:R-:W-:Y:S06]  /*4cd0*/  UMOV UR5, UR10 ;  /* 0x0000000a00057c82 */ /* 0x000fec0008000000 */
[----:B------:R2:W-:Y:S01]  /*4ce0*/  UTCQMMA gdesc[UR6], gdesc[UR8], tmem[UR14], tmem[UR20], idesc[UR21], UP2 ;  /* 0x00ff1408060075ea */ /* 0x0005e2000900030e */
[----:B------:R-:W-:Y:S01]  /*4cf0*/  UPLOP3.LUT UP2, UPT, UPT, UPT, UPT, 0x80, 0x8 ;  /* 0x000000000008789c */ /* 0x000fe20003f4f070 */
[----:B------:R2:W-:Y:S01]  /*4d00*/  UTCBAR.MULTICAST [UR4], URZ, UR15 ;  /* 0x000000ff040073e9 */ /* 0x0005e2000800080f */
[----:B------:R-:W-:Y:S09]  /*4d10*/  BRA.U UP3, `(.L_x_96) ;  /* 0xfffffffd038c7547 */ /* 0x000ff2000b83ffff */
.L_x_93:
[----:B--2---:R-:W-:Y:S01]  /*4d20*/  UIADD3 UR4, UPT, UPT, UR18, 0x1, URZ ;  /* 0x0000000112047890 */ /* 0x004fe2000fffe0ff */
[C---:B------:R-:W-:Y:S01]  /*4d30*/  ISETP.NE.AND P0, PT, R10.reuse, 0x2, PT ;  /* 0x000000020a00780c */ /* 0x040fe20003f05270 */
[----:B------:R-:W-:Y:S02]  /*4d40*/  UIADD3 UR5, UPT, UPT, UR19, 0x270, URZ ;  /* 0x0000027013057890 */ /* 0x000fe4000fffe0ff */
[----:B------:R-:W-:Y:S01]  /*4d50*/  UISETP.NE.AND UP0, UPT, UR4, 0x4, UPT ;  /* 0x000000040400788c */ /* 0x000fe2000bf05270 */
[----:B-1----:R-:W-:Y:S02]  /*4d60*/  SEL R0, RZ, 0x1, P0 ;  /* 0x00000001ff007807 */ /* 0x002fe40000000000 */
[----:B------:R-:W-:Y:S01]  /*4d70*/  SEL R10, R10, RZ, P0 ;  /* 0x000000ff0a0a7207 */ /* 0x000fe20000000000 */
[----:B------:R-:W-:Y:S01]  /*4d80*/  USEL UR6, URZ, 0x1, UP0 ;  /* 0x00000001ff067887 */ /* 0x000fe20008000000 */
[----:B------:R-:W-:Y:S01]  /*4d90*/  LOP3.LUT R9, R9, R0, RZ, 0x3c, !PT ;  /* 0x0000000009097212 */ /* 0x000fe200078e3cff */
[----:B------:R-:W-:Y:S01]  /*4da0*/  USEL UR18, UR4, URZ, UP0 ;  /* 0x000000ff04127287 */ /* 0x000fe20008000000 */
[----:B------:R1:W-:Y:S03]  /*4db0*/  UTCBAR [UR5], URZ ;  /* 0x000000ff050073e9 */ /* 0x0003e600080000ff */
[----:B------:R-:W-:Y:S01]  /*4dc0*/  LOP3.LUT R11, R11, UR6, RZ, 0x3c, !PT ;  /* 0x000000060b0b7c12 */ /* 0x000fe2000f8e3cff */
[----:B------:R-:W-:Y:S07]  /*4dd0*/  @P1 BRA `(.L_x_97) ;  /* 0xfffffff800c41947 */ /* 0x000fee000383ffff */
[----:B------:R-:W2:Y:S01]  /*4de0*/  S2UR UR8, SR_CgaCtaId ;  /* 0x00000000000879c3 */ /* 0x000ea20000008800 */
[----:B------:R-:W-:Y:S01]  /*4df0*/  ELECT P0, URZ, PT ;  /* 0x0000000000ff782f */ /* 0x000fe20003800000 */
[----:B------:R-:W-:Y:S01]  /*4e00*/  IMAD.MOV.U32 R0, RZ, RZ, 0x1 ;  /* 0x00000001ff007424 */ /* 0x000fe200078e00ff */
[----:B------:R-:W-:Y:S01]  /*4e10*/  UIADD3 UR13, UPT, UPT, UR13, 0x290, URZ ;  /* 0x000002900d0d7890 */ /* 0x000fe2000fffe0ff */
[----:B------:R-:W-:Y:S01]  /*4e20*/  SHF.L.U32 R3, R11, 0x1f, RZ ;  /* 0x0000001f0b037819 */ /* 0x000fe200000006ff */
[----:B------:R-:W-:-:S03]  /*4e30*/  UMOV UR4, 0x40 ;  /* 0x0000004000047882 */ /* 0x000fc60000000000 */
[----:B------:R-:W-:Y:S01]  /*4e40*/  UVIRTCOUNT.DEALLOC.SMPOOL 0x80 ;  /* 0x000000800000784c */ /* 0x000fe20000000000 */
[----:B--2---:R-:W-:Y:S02]  /*4e50*/  ULEA UR8, UR8, UR4, 0x18 ;  /* 0x0000000408087291 */ /* 0x004fe4000f8ec0ff */
[----:B------:R-:W-:-:S07]  /*4e60*/  ULEA UR4, UR18, UR13, 0x3 ;  /* 0x0000000d12047291 */ /* 0x000fce000f8e18ff */
[----:B------:R2:W-:Y:S02]  /*4e70*/  @P0 STS.U8 [UR8+0x1c], R0 ;  /* 0x00001c00ff000988 */ /* 0x0005e40008000008 */
[----:B------:R-:W4:Y:S02]  /*4e80*/  SYNCS.PHASECHK.TRANS64.TRYWAIT P0, [UR4], R3 ;  /* 0x00000003ff0075a7 */ /* 0x000f240008001104 */
[----:B--2-4-:R-:W-:Y:S05]  /*4e90*/  @!P0 BRA `(.L_x_98) ;  /* 0x0000004c00ac8947 */ /* 0x014fea0003800000 */
.L_x_223:
[----:B------:R-:W-:-:S04]  /*4ea0*/  UIADD3 UR4, UPT, UPT, UR18, 0x1, URZ ;  /* 0x0000000112047890 */ /* 0x000fc8000fffe0ff */
[----:B------:R-:W-:-:S04]  /*4eb0*/  UISETP.NE.AND UP0, UPT, UR4, 0x4, UPT ;  /* 0x000000040400788c */ /* 0x000fc8000bf05270 */
[----:B------:R-:W-:Y:S02]  /*4ec0*/  USEL UR6, URZ, 0x1, UP0 ;  /* 0x00000001ff067887 */ /* 0x000fe40008000000 */
[----:B------:R-:W-:-:S04]  /*4ed0*/  USEL UR4, UR4, URZ, UP0 ;  /* 0x000000ff04047287 */ /* 0x000fc80008000000 */
[----:B-1----:R-:W-:Y:S01]  /*4ee0*/  ULEA UR5, UR4, UR13, 0x3 ;  /* 0x0000000d04057291 */ /* 0x002fe2000f8e18ff */
[----:B------:R-:W-:-:S04]  /*4ef0*/  LOP3.LUT R2, R11, UR6, RZ, 0x3c, !PT ;  /* 0x000000060b027c12 */ /* 0x000fc8000f8e3cff */
[----:B--2---:R-:W-:-:S04]  /*4f00*/  SHF.L.U32 R3, R2, 0x1f, RZ ;  /* 0x0000001f02037819 */ /* 0x004fc800000006ff */
[----:B------:R-:W1:Y:S02]  /*4f10*/  SYNCS.PHASECHK.TRANS64.TRYWAIT P0, [UR5], R3 ;  /* 0x00000003ff0075a7 */ /* 0x000e640008001105 */
[----:B-1----:R-:W-:Y:S05]  /*4f20*/  @!P0 BRA `(.L_x_99) ;  /* 0x0000004c00a08947 */ /* 0x002fea0003800000 */
.L_x_225:
        /* <DEDUP_REMOVED lines=9> */
.L_x_227:
[----:B------:R-:W-:-:S04]  /*4fc0*/  UIADD3 UR4, UPT, UPT, UR4, 0x1, URZ ;  /* 0x0000000104047890 */ /* 0x000fc8000fffe0ff */
[----:B------:R-:W-:-:S04]  /*4fd0*/  UISETP.NE.AND UP0, UPT, UR4, 0x4, UPT ;  /* 0x000000040400788c */ /* 0x000fc8000bf05270 */
[----:B------:R-:W-:Y:S02]  /*4fe0*/  USEL UR5, URZ, 0x1, UP0 ;  /* 0x00000001ff057887 */ /* 0x000fe40008000000 */
[----:B------:R-:W-:-:S04]  /*4ff0*/  USEL UR4, UR4, URZ, UP0 ;  /* 0x000000ff04047287 */ /* 0x000fc80008000000 */
[----:B------:R-:W-:Y:S01]  /*5000*/  ULEA UR4, UR4, UR13, 0x3 ;  /* 0x0000000d04047291 */ /* 0x000fe2000f8e18ff */
[----:B-1----:R-:W-:-:S04]  /*5010*/  LOP3.LUT R3, R2, UR5, RZ, 0x3c, !PT ;  /* 0x0000000502037c12 */ /* 0x002fc8000f8e3cff */
[----:B------:R-:W-:-:S04]  /*5020*/  SHF.L.U32 R3, R3, 0x1f, RZ ;  /* 0x0000001f03037819 */ /* 0x000fc800000006ff */
[----:B------:R-:W1:Y:S02]  /*5030*/  SYNCS.PHASECHK.TRANS64.TRYWAIT P0, [UR4], R3 ;  /* 0x00000003ff0075a7 */ /* 0x000e640008001104 */
[----:B-1----:R-:W-:Y:S05]  /*5040*/  @!P0 BRA `(.L_x_101) ;  /* 0x0000004c00888947 */ /* 0x002fea0003800000 */
.L_x_229:
[----:B------:R-:W-:Y:S01]  /*5050*/  NOP ;  /* 0x0000000000007918 */ /* 0x000fe20000000000 */
[----:B-1----:R-:W1:Y:S01]  /*5060*/  LDS R0, [UR8+0x14] ;  /* 0x00001408ff007984 */ /* 0x002e620008000800 */
[----:B------:R-:W-:Y:S01]  /*5070*/  ULOP3.LUT UR4, UR24, 0xffff, URZ, 0xc0, !UPT ;  /* 0x0000ffff18047892 */ /* 0x000fe2000f8ec0ff */
[----:B------:R-:W-:Y:S01]  /*5080*/  UMOV UR5, 0xffff ;  /* 0x0000ffff00057882 */ /* 0x000fe20000000000 */
[----:B------:R-:W-:Y:S02]  /*5090*/  UMOV UR6, 0x1 ;  /* 0x0000000100067882 */ /* 0x000fe40000000000 */
[----:B------:R-:W-:-:S04]  /*50a0*/  USHF.R.U32.HI UR4, URZ, 0x5, UR4 ;  /* 0x00000005ff047899 */ /* 0x000fc80008011604 */
[----:B------:R-:W-:Y:S02]  /*50b0*/  USHF.L.U32 UR5, UR5, UR4, URZ ;  /* 0x0000000405057299 */ /* 0x000fe400080006ff */
[----:B------:R-:W-:-:S04]  /*50c0*/  USHF.L.U32 UR4, UR6, UR4, URZ ;  /* 0x0000000406047299 */ /* 0x000fc800080006ff */
[----:B-1----:R-:W-:-:S04]  /*50d0*/  LOP3.LUT R0, R0, UR5, RZ, 0xc0, !PT ;  /* 0x0000000500007c12 */ /* 0x002fc8000f8ec0ff */
[----:B------:R-:W-:-:S13]  /*50e0*/  ISETP.NE.AND P0, PT, R0, UR5, PT ;  /* 0x0000000500007c0c */ /* 0x000fda000bf05270 */
[----:B------:R-:W-:Y:S05]  /*50f0*/  @P0 BRA `(.L_x_102) ;  /* 0x0000000000580947 */ /* 0x000fea0003800000 */
[----:B------:R-:W1:Y:S02]  /*5100*/  LDS R0, [UR8+0x18] ;  /* 0x00001808ff007984 */ /* 0x000e640008000800 */
[----:B-1----:R-:W-:-:S04]  /*5110*/  LOP3.LUT R0, R0, UR4, RZ, 0xc0, !PT ;  /* 0x0000000400007c12 */ /* 0x002fc8000f8ec0ff */
[----:B------:R-:W-:-:S13]  /*5120*/  ISETP.NE.AND P0, PT, R0, UR4, PT ;  /* 0x0000000400007c0c */ /* 0x000fda000bf05270 */
[----:B------:R-:W-:Y:S05]  /*5130*/  @P0 BRA `(.L_x_103) ;  /* 0x00000000003c0947 */ /* 0x000fea0003800000 */
[----:B------:R-:W1:Y:S01]  /*5140*/  S2R R2, SR_LANEID ;  /* 0x0000000000027919 */ /* 0x000e620000000000 */
[----:B------:R-:W-:Y:S01]  /*5150*/  ULOP3.LUT UR5, URZ, UR5, URZ, 0x33, !UPT ;  /* 0x00000005ff057292 */ /* 0x000fe2000f8e33ff */
[----:B------:R-:W-:Y:S01]  /*5160*/  LOP3.LUT R4, RZ, UR4, RZ, 0x33, !PT ;  /* 0x00000004ff047c12 */ /* 0x000fe2000f8e33ff */
[----:B------:R-:W-:Y:S02]  /*5170*/  VOTEU.ANY UR4, UPT, PT ;  /* 0x0000000000047886 */ /* 0x000fe400038e0100 */
[----:B------:R-:W-:Y:S01]  /*5180*/  UFLO.U32 UR4, UR4 ;  /* 0x00000004000472bd */ /* 0x000fe200080e0000 */
[----:B------:R-:W2:Y:S01]  /*5190*/  REDUX UR6, R4 ;  /* 0x00000000040673c4 */ /* 0x000ea20000000000 */
[----:B------:R-:W-:-:S06]  /*51a0*/  IMAD.U32 R0, RZ, RZ, UR5 ;  /* 0x00000005ff007e24 */ /* 0x000fcc000f8e00ff */
[----:B------:R4:W-:Y:S01]  /*51b0*/  UTCATOMSWS.AND URZ, UR5 ;  /* 0x0000000500ff79e3 */ /* 0x0009e20008000000 */
[----:B------:R-:W3:Y:S01]  /*51c0*/  REDUX UR7, R0 ;  /* 0x00000000000773c4 */ /* 0x000ee20000000000 */
[----:B-1----:R-:W-:Y:S01]  /*51d0*/  ISETP.EQ.U32.AND P0, PT, R2, UR4, PT ;  /* 0x0000000402007c0c */ /* 0x002fe2000bf02070 */
[----:B--2---:R-:W-:Y:S01]  /*51e0*/  IMAD.U32 R2, RZ, RZ, UR6 ;  /* 0x00000006ff027e24 */ /* 0x004fe2000f8e00ff */
[----:B---3--:R-:W-:-:S11]  /*51f0*/  MOV R3, UR7 ;  /* 0x0000000700037c02 */ /* 0x008fd60008000f00 */
[----:B------:R4:W-:Y:S04]  /*5200*/  @P0 ATOMS.AND RZ, [UR8+0x14], R3 ;  /* 0x00001403ffff098c */ /* 0x0009e8000a800008 */
[----:B------:R4:W-:Y:S01]  /*5210*/  @P0 ATOMS.AND RZ, [UR8+0x18], R2 ;  /* 0x00001802ffff098c */ /* 0x0009e2000a800008 */
[----:B------:R-:W-:Y:S05]  /*5220*/  BRA `(.L_x_104) ;  /* 0x0000000000147947 */ /* 0x000fea0003800000 */
.L_x_103:
[----:B------:R-:W-:Y:S02]  /*5230*/  MOV R2, 0x5250 ;  /* 0x0000525000027802 */ /* 0x000fe40000000f00 */
[----:B---3-5:R-:W-:Y:S05]  /*5240*/  CALL.REL.NOINC `($__internal_0_$__cuda_sm10x_tcgen05_guardrail_trap_col_being_dealloced_not_returned_by_alloc) ;  /* 0x0000004c00e47944 */ /* 0x028fea0003c00000 */
[----:B------:R-:W-:Y:S05]  /*5250*/  BRA `(.L_x_104) ;  /* 0x0000000000087947 */ /* 0x000fea0003800000 */
.L_x_102:
[----:B------:R-:W-:Y:S02]  /*5260*/  MOV R2, 0x5280 ;  /* 0x0000528000027802 */ /* 0x000fe40000000f00 */
[----:B---3-5:R-:W-:Y:S05]  /*5270*/  CALL.REL.NOINC `($__internal_2_$__cuda_sm10x_tcgen05_guardrail_trap_unallocated_columns_being_dealloced) ;  /* 0x0000004c00f07944 */ /* 0x028fea0003c00000 */
.L_x_104:
[----:B------:R-:W-:Y:S01]  /*5280*/  NOP ;  /* 0x0000000000007918 */ /* 0x000fe20000000000 */
[----:B----4-:R-:W-:Y:S05]  /*5290*/  EXIT ;  /* 0x000000000000794d */ /* 0x010fea0003800000 */
.L_x_86:
[----:B------:R-:W-:-:S09]  /*52a0*/  UISETP.NE.OR UP0, UPT, UR17, 0x3, !UP3 ;  /* 0x000000031100788c */ /* 0x000fd2000df05670 */
[----:B------:R-:W-:Y:S05]  /*52b0*/  BRA.U UP0, `(.L_x_105) ;  /* 0x0000000d00807547 */ /* 0x000fea000b800000 */
[----:B------:R-:W2:Y:S01]  /*52c0*/  S2UR UR10, SR_CgaCtaId ;  /* 0x00000000000a79c3 */ /* 0x000ea20000008800 */
[----:B------:R-:W3:Y:S01]  /*52d0*/  LDCU UR32, c[0x0][0x370] ;  /* 0x00006e00ff2077ac */ /* 0x000ee20008000800 */
[----:B------:R-:W-:Y:S02]  /*52e0*/  HFMA2 R13, -RZ, RZ, 0, 0 ;  /* 0x00000000ff0d7431 */ /* 0x000fe400000001ff */
[----:B------:R-:W-:Y:S01]  /*52f0*/  IMAD.MOV.U32 R15, RZ, RZ, 0x1 ;  /* 0x00000001ff0f7424 */ /* 0x000fe200078e00ff */
[----:B------:R-:W-:Y:S01]  /*5300*/  MOV R7, 0x1000 ;  /* 0x0000100000077802 */ /* 0x000fe20000000f00 */
[----:B------:R-:W3:Y:S01]  /*5310*/  LDCU.128 UR28, c[0x0][0xb10] ;  /* 0x00016200ff1c77ac */ /* 0x000ee20008000c00 */
[----:B------:R-:W-:Y:S01]  /*5320*/  IMAD.MOV.U32 R14, RZ, RZ, RZ ;  /* 0x000000ffff0e7224 */ /* 0x000fe200078e00ff */
[----:B------:R-:W4:Y:S01]  /*5330*/  LDC.64 R16, c[0x0][0x348] ;  /* 0x0000d200ff107b82 */ /* 0x000f220000000a00 */
[----:B------:R-:W1:Y:S01]  /*5340*/  LDCU UR27, c[0x0][0x374] ;  /* 0x00006e80ff1b77ac */ /* 0x000e620008000800 */
[----:B------:R-:W2:Y:S06]  /*5350*/  LDCU UR15, c[0x0][0xb0c] ;  /* 0x00016180ff0f77ac */ /* 0x000eac0008000800 */
[----:B------:R-:W4:Y:S01]  /*5360*/  LDC.64 R2, c[0x0][0x888] ;  /* 0x00022200ff027b82 */ /* 0x000f220000000a00 */
[----:B------:R-:W2:Y:S01]  /*5370*/  LDCU UR39, c[0x0][0xb20] ;  /* 0x00016400ff2777ac */ /* 0x000ea20008000800 */
[----:B------:R-:W2:Y:S06]  /*5380*/  LDCU UR4, c[0x0][0xb30] ;  /* 0x00016600ff0477ac */ /* 0x000eac0008000800 */
[----:B------:R-:W4:Y:S01]  /*5390*/  LDC.64 R4, c[0x0][0x890] ;  /* 0x00022400ff047b82 */ /* 0x000f220000000a00 */
[----:B------:R-:W-:Y:S01]  /*53a0*/  UMOV UR21, 0x400 ;  /* 0x0000040000157882 */ /* 0x000fe20000000000 */
[----:B---3--:R-:W-:-:S02]  /*53b0*/  UIMAD.WIDE.U32 UR6, UR32, UR28, URZ ;  /* 0x0000001c200672a5 */ /* 0x008fc4000f8e00ff */
[----:B-1----:R-:W-:Y:S02]  /*53c0*/  UIMAD.WIDE.U32 UR8, UR27, UR31, URZ ;  /* 0x0000001f1b0872a5 */ /* 0x002fe4000f8e00ff */
[----:B--2---:R-:W-:Y:S02]  /*53d0*/  ULEA UR21, UR10, UR21, 0x18 ;  /* 0x000000150a157291 */ /* 0x004fe4000f8ec0ff */
[----:B------:R-:W-:Y:S02]  /*53e0*/  UPLOP3.LUT UP3, UPT, UPT, UPT, UPT, 0x40, 0x4 ;  /* 0x000000000004789c */ /* 0x000fe40003f6e870 */
[----:B------:R-:W-:Y:S02]  /*53f0*/  UIADD3 UR33, UPT, UPT, UR21, 0x228, URZ ;  /* 0x0000022815217890 */ /* 0x000fe4000fffe0ff */
[----:B------:R-:W-:Y:S01]  /*5400*/  UIADD3 UR17, UPT, UPT, UR21, 0x220, URZ ;  /* 0x0000022015117890 */ /* 0x000fe2000fffe0ff */
[----:B------:R-:W-:Y:S01]  /*5410*/  UMOV UR6, UR7 ;  /* 0x0000000700067c82 */ /* 0x000fe20008000000 */
[----:B------:R-:W-:Y:S01]  /*5420*/  UMOV UR35, UR9 ;  /* 0x0000000900237c82 */ /* 0x000fe20008000000 */
[----:B------:R-:W-:-:S02]  /*5430*/  UISETP.GE.AND UP0, UPT, UR42, 0x1, UPT ;  /* 0x000000012a00788c */ /* 0x000fc4000bf06270 */
[----:B------:R-:W-:Y:S01]  /*5440*/  UISETP.NE.AND UP4, UPT, UR42, 0x1, UPT ;  /* 0x000000012a00788c */ /* 0x000fe2000bf85270 */
[----:B------:R-:W1:Y:S01]  /*5450*/  LDCU.64 UR22, c[0x0][0xb28] ;  /* 0x00016500ff1677ac */ /* 0x000e620008000a00 */
[----:B------:R-:W-:Y:S02]  /*5460*/  UISETP.NE.AND UP6, UPT, UR15, 0x1, UPT ;  /* 0x000000010f00788c */ /* 0x000fe4000bfc5270 */
[----:B------:R-:W-:Y:S02]  /*5470*/  UISETP.NE.AND UP5, UPT, UR30, 0x1, UPT ;  /* 0x000000011e00788c */ /* 0x000fe4000bfa5270 */
[----:B------:R-:W-:Y:S02]  /*5480*/  UPRMT UR33, UR10, 0x654, UR33 ;  /* 0x000006540a217896 */ /* 0x000fe40008000021 */
[----:B------:R-:W-:Y:S02]  /*5490*/  USHF.R.U32.HI UR37, URZ, UR29, UR6 ;  /* 0x0000001dff257299 */ /* 0x000fe40008011606 */
[----:B------:R-:W-:-:S02]  /*54a0*/  UPRMT UR34, UR10, 0x654, UR17 ;  /* 0x000006540a227896 */ /* 0x000fc40008000011 */
[----:B------:R-:W-:Y:S02]  /*54b0*/  USHF.R.U32.HI UR35, URZ, UR39, UR35 ;  /* 0x00000027ff237299 */ /* 0x000fe40008011623 */
[----:B------:R-:W-:-:S11]  /*54c0*/  UISETP.NE.AND UP2, UPT, UR4, 0x1, UPT ;  /* 0x000000010400788c */ /* 0x000fd6000bf45270 */
.L_x_114:
[C---:B------:R-:W-:Y:S02]  /*54d0*/  LEA R12, R14.reuse, UR21, 0x3 ;  /* 0x000000150e0c7c11 */ /* 0x040fe4000f8e18ff */
[----:B------:R-:W-:Y:S02]  /*54e0*/  SHF.L.U32 R9, R13, 0x1f, RZ ;  /* 0x0000001f0d097819 */ /* 0x000fe400000006ff */
[----:B------:R-:W-:Y:S02]  /*54f0*/  LEA R10, R14, UR21, 0x4 ;  /* 0x000000150e0a7c11 */ /* 0x000fe4000f8e20ff */
[----:B--2---:R-:W2:Y:S02]  /*5500*/  SYNCS.PHASECHK.TRANS64.TRYWAIT P0, [R12+URZ+0x250], R9 ;  /* 0x000250090c0075a7 */ /* 0x004ea400080011ff */
[----:B--2---:R-:W-:Y:S05]  /*5510*/  @!P0 BRA `(.L_x_106) ;  /* 0x00000048006c8947 */ /* 0x004fea0003800000 */
.L_x_230:
[----:B--2---:R-:W2:Y:S01]  /*5520*/  LDS.128 R8, [R10+0x2e0] ;  /* 0x0002e0000a087984 */ /* 0x004ea20000000c00 */
[----:B------:R-:W-:Y:S01]  /*5530*/  UISETP.GE.AND UP0, UPT, UR42, 0x1, UPT ;  /* 0x000000012a00788c */ /* 0x000fe2000bf06270 */
[----:B------:R-:W-:Y:S01]  /*5540*/  @!PT LDS RZ, [RZ] ;  /* 0x00000000fffff984 */ /* 0x000fe20000000800 */
[----:B------:R-:W-:Y:S01]  /*5550*/  @!PT LDS RZ, [RZ] ;  /* 0x00000000fffff984 */ /* 0x000fe20000000800 */
[----:B------:R-:W-:Y:S01]  /*5560*/  @!PT LDS RZ, [RZ] ;  /* 0x00000000fffff984 */ /* 0x000fe20000000800 */
[----:B------:R-:W-:Y:S01]  /*5570*/  @!PT LDS RZ, [RZ] ;  /* 0x00000000fffff984 */ /* 0x000fe20000000800 */
[----:B------:R3:W-:Y:S06]  /*5580*/  MEMBAR.ALL.CTA ;  /* 0x0000000000007992 */ /* 0x0007ec0000008000 */
[----:B---3--:R-:W3:Y:S01]  /*5590*/  FENCE.VIEW.ASYNC.S ;  /* 0x00000000000073c6 */ /* 0x008ee20000000000 */
[----:B--2---:R-:W-:Y:S11]  /*55a0*/  LOP3.LUT P0, RZ, R10, 0x1, RZ, 0xc0, !PT ;  /* 0x000000010aff7812 */ /* 0x004ff6000780c0ff */
[----:B------:R-:W-:Y:S02]  /*55b0*/  @!UPT UIADD3 URZ, UPT, UPT, URZ, URZ, URZ ;  /* 0x000000fffffff290 */ /* 0x000fe4000fffe0ff */
[----:B---3--:R-:W-:Y:S01]  /*55c0*/  VOTEU.ANY UP1, P0 ;  /* 0x0000000000ff7886 */ /* 0x008fe20000020100 */
[----:B------:R-:W-:Y:S11]  /*55d0*/  PLOP3.LUT P0, PT, PT, PT, UP1, 0x80, 0x8 ;  /* 0x000000000008781c */ /* 0x000ff60003f0f018 */
[----:B------:R-:W-:Y:S02]  /*55e0*/  @!UPT UIADD3 URZ, UPT, UPT, URZ, URZ, URZ ;  /* 0x000000fffffff290 */ /* 0x000fe4000fffe0ff */
[----:B------:R-:W-:Y:S02]  /*55f0*/  @P0 SHF.R.U32.HI R0, RZ, 0x10, R9 ;  /* 0x00000010ff000819 */ /* 0x000fe40000011609 */
[----:B------:R-:W-:Y:S02]  /*5600*/  @P0 MOV R6, R8 ;  /* 0x0000000800060202 */ /* 0x000fe40000000f00 */
[----:B------:R-:W-:Y:S01]  /*5610*/  @P0 R2UR UR4, R0 ;  /* 0x00000000000402ca */ /* 0x000fe200000e0000 */
[----:B------:R-:W-:Y:S01]  /*5620*/  VIADD R0, R12, 0x260 ;  /* 0x000002600c007836 */ /* 0x000fe20000000000 */
[----:B------:R-:W-:Y:S02]  /*5630*/  @P0 LOP3.LUT R8, R9, 0xffff, RZ, 0xc0, !PT ;  /* 0x0000ffff09080812 */ /* 0x000fe400078ec0ff */
[----:B------:R-:W-:Y:S02]  /*5640*/  @P0 R2UR UR6, R6 ;  /* 0x00000000060602ca */ /* 0x000fe400000e0000 */
[----:B------:R-:W-:Y:S02]  /*5650*/  PRMT R0, RZ, 0x654, R0 ;  /* 0x00000654ff007816 */ /* 0x000fe40000000000 */
[----:B------:R-:W-:Y:S02]  /*5660*/  @P0 R2UR UR5, R8 ;  /* 0x00000000080502ca */ /* 0x000fe400000e0000 */
[----:B------:R2:W-:Y:S03]  /*5670*/  SYNCS.ARRIVE.TRANS64.RED.A1T0 RZ, [R0+URZ], RZ ;  /* 0x000000ff00ff79a7 */ /* 0x0005e600081004ff */
[----:B------:R-:W-:Y:S04]  /*5680*/  @UP1 UMOV UR26, UR4 ;  /* 0x00000004001a1c82 */ /* 0x000fe80008000000 */
[----:B------:R-:W-:Y:S04]  /*5690*/  @UP1 UMOV UR14, UR6 ;  /* 0x00000006000e1c82 */ /* 0x000fe80008000000 */
[----:B------:R-:W-:Y:S01]  /*56a0*/  @UP1 UMOV UR13, UR5 ;  /* 0x00000005000d1c82 */ /* 0x000fe20008000000 */
[----:B------:R-:W-:Y:S05]  /*56b0*/  BRA.U !UP0, `(.L_x_107) ;  /* 0x0000000108a47547 */ /* 0x000fea000b800000 */
[----:B------:R-:W-:Y:S02]  /*56c0*/  UIMAD.WIDE.U32 UR8, UR13, UR31, URZ ;  /* 0x0000001f0d0872a5 */ /* 0x000fe4000f8e00ff */
[----:B------:R-:W-:Y:S02]  /*56d0*/  UIMAD.WIDE.U32 UR10, UR14, UR28, URZ ;  /* 0x0000001c0e0a72a5 */ /* 0x000fe4000f8e00ff */
[----:B------:R-:W-:Y:S02]  /*56e0*/  USEL UR4, UR27, UR35, !UP5 ;  /* 0x000000231b047287 */ /* 0x000fe4000e800000 */
[----:B------:R-:W-:Y:S02]  /*56f0*/  USEL UR7, UR32, UR37, !UP6 ;  /* 0x0000002520077287 */ /* 0x000fe4000f000000 */
[----:B-1----:R-:W-:Y:S02]  /*5700*/  UIMAD.WIDE.U32 UR18, UR4, UR22, URZ ;  /* 0x00000016041272a5 */ /* 0x002fe4000f8e00ff */
[----:B------:R-:W-:Y:S01]  /*5710*/  UIMAD.WIDE.U32 UR24, UR7, UR22, URZ ;  /* 0x00000016071872a5 */ /* 0x000fe2000f8e00ff */
[----:B------:R-:W-:Y:S02]  /*5720*/  UMOV UR5, UR9 ;  /* 0x0000000900057c82 */ /* 0x000fe40008000000 */
[----:B------:R-:W-:Y:S03]  /*5730*/  USHF.R.U32.HI UR6, URZ, UR39, UR5 ;  /* 0x00000027ff067299 */ /* 0x000fe60008011605 */
[----:B------:R-:W-:Y:S01]  /*5740*/  UMOV UR5, UR11 ;  /* 0x0000000b00057c82 */ /* 0x000fe20008000000 */
[----:B------:R-:W-:Y:S02]  /*5750*/  USEL UR6, UR13, UR6, !UP5 ;  /* 0x000000060d067287 */ /* 0x000fe4000e800000 */
[----:B------:R-:W-:Y:S02]  /*5760*/  USHF.R.U32.HI UR8, URZ, UR29, UR5 ;  /* 0x0000001dff087299 */ /* 0x000fe40008011605 */
[----:B------:R-:W-:Y:S01]  /*5770*/  UIMAD.WIDE.U32 UR10, UR6, UR22, URZ ;  /* 0x00000016060a72a5 */ /* 0x000fe2000f8e00ff */
[----:B------:R-:W-:Y:S02]  /*5780*/  UMOV UR5, UR19 ;  /* 0x0000001300057c82 */ /* 0x000fe40008000000 */
[----:B------:R-:W-:Y:S03]  /*5790*/  @UP4 USHF.R.U32.HI UR4, URZ, UR23, UR5 ;  /* 0x00000017ff044299 */ /* 0x000fe60008011605 */
[----:B------:R-:W-:Y:S01]  /*57a0*/  UMOV UR5, UR25 ;  /* 0x0000001900057c82 */ /* 0x000fe20008000000 */
[----:B------:R-:W-:Y:S02]  /*57b0*/  UIMAD UR4, UR42, UR4, URZ ;  /* 0x000000042a0472a4 */ /* 0x000fe4000f8e02ff */
[----:B------:R-:W-:Y:S02]  /*57c0*/  @UP4 USHF.R.U32.HI UR7, URZ, UR23, UR5 ;  /* 0x00000017ff074299 */ /* 0x000fe40008011605 */
[----:B------:R-:W-:Y:S02]  /*57d0*/  USEL UR5, UR14, UR8, !UP6 ;  /* 0x000000080e057287 */ /* 0x000fe4000f000000 */
[----:B------:R-:W-:Y:S02]  /*57e0*/  UIMAD UR8, UR42, UR7, URZ ;  /* 0x000000072a0872a4 */ /* 0x000fe4000f8e02ff */
[----:B------:R-:W-:Y:S03]  /*57f0*/  UISETP.GE.AND UP0, UPT, UR6, UR4, UPT ;  /* 0x000000040600728c */ /* 0x000fe6000bf06270 */
[----:B------:R-:W-:Y:S01]  /*5800*/  UMOV UR4, UR11 ;  /* 0x0000000b00047c82 */ /* 0x000fe20008000000 */
[----:B------:R-:W-:Y:S02]  /*5810*/  UISETP.GE.OR UP0, UPT, UR5, UR8, UP0 ;  /* 0x000000080500728c */ /* 0x000fe40008706670 */
[----:B------:R-:W-:Y:S02]  /*5820*/  USHF.R.U32.HI UR4, URZ, UR23, UR4 ;  /* 0x00000017ff047299 */ /* 0x000fe40008011604 */
[----:B------:R-:W-:Y:S02]  /*5830*/  UIMAD.WIDE.U32 UR8, UR5, UR22, URZ ;  /* 0x00000016050872a5 */ /* 0x000fe4000f8e00ff */
[----:B------:R-:W-:Y:S04]  /*5840*/  USEL UR10, UR6, UR4, !UP4 ;  /* 0x00000004060a7287 */ /* 0x000fe8000e000000 */
[----:B------:R-:W-:Y:S01]  /*5850*/  UIADD3 UR11, UPT, UPT, -UR10, URZ, URZ ;  /* 0x000000ff0a0b7290 */ /* 0x000fe2000fffe1ff */
[----:B------:R-:W-:Y:S02]  /*5860*/  @!UP0 UMOV UR4, UR9 ;  /* 0x0000000900048c82 */ /* 0x000fe40008000000 */
[----:B------:R-:W-:Y:S02]  /*5870*/  @!UP0 USHF.R.U32.HI UR4, URZ, UR23, UR4 ;  /* 0x00000017ff048299 */ /* 0x000fe40008011604 */
[----:B------:R-:W-:Y:S02]  /*5880*/  UIMAD UR8, UR42, UR11, UR6 ;  /* 0x0000000b2a0872a4 */ /* 0x000fe4000f8e0206 */
[----:B------:R-:W-:Y:S04]  /*5890*/  @!UP0 USEL UR4, UR5, UR4, !UP4 ;  /* 0x0000000405048287 */ /* 0x000fe8000e000000 */
[----:B------:R-:W-:Y:S02]  /*58a0*/  @!UP0 UIMAD UR8, UR7, UR8, UR4 ;  /* 0x00000008070882a4 */ /* 0x000fe4000f8e0204 */
[----:B------:R-:W-:Y:S02]  /*58b0*/  @!UP0 UIADD3 UR9, UPT, UPT, UR10, -UR4, URZ ;  /* 0x800000040a098290 */ /* 0x000fe4000fffe0ff */
[----:B------:R-:W-:Y:S02]  /*58c0*/  UIADD3 UR4, UPT, UPT, -UR5, URZ, URZ ;  /* 0x000000ff05047290 */ /* 0x000fe4000fffe1ff */
[----:B------:R-:W-:Y:S02]  /*58d0*/  UIADD3 UR7, UPT, UPT, -UR6, URZ, URZ ;  /* 0x000000ff06077290 */ /* 0x000fe4000fffe1ff */
[----:B------:R-:W-:Y:S02]  /*58e0*/  @!UP0 UIMAD UR6, UR9, UR42, UR5 ;  /* 0x0000002a090682a4 */ /* 0x000fe4000f8e0205 */
[----:B------:R-:W-:Y:S02]  /*58f0*/  UIMAD UR14, UR15, UR4, UR14 ;  /* 0x000000040f0e72a4 */ /* 0x000fe4000f8e020e */
[----:B------:R-:W-:Y:S01]  /*5900*/  UIMAD UR13, UR30, UR7, UR13 ;  /* 0x000000071e0d72a4 */ /* 0x000fe2000f8e020d */
[----:B------:R-:W-:Y:S02]  /*5910*/  @!UP0 UMOV UR5, UR8 ;  /* 0x0000000800058c82 */ /* 0x000fe40008000000 */
[----:B------:R-:W-:Y:S02]  /*5920*/  UIMAD UR14, UR5, UR15, UR14 ;  /* 0x0000000f050e72a4 */ /* 0x000fe4000f8e020e */
[----:B------:R-:W-:Y:S11]  /*5930*/  UIMAD UR13, UR6, UR30, UR13 ;  /* 0x0000001e060d72a4 */ /* 0x000ff6000f8e020d */
[----:B------:R-:W-:Y:S01]  /*5940*/  @!UPT UIADD3 URZ, UPT, UPT, URZ, URZ, URZ ;  /* 0x000000fffffff290 */ /* 0x000fe2000fffe0ff */
.L_x_107:
[----:B------:R-:W3:Y:S01]  /*5950*/  @!UP2 LDCU.128 UR8, c[0x0][0xb10] ;  /* 0x00016200ff08a7ac */ /* 0x000ee20008000c00 */
[C---:B----4-:R-:W-:Y:S02]  /*5960*/  ISETP.NE.U32.AND P1, PT, R4.reuse, RZ, PT ;  /* 0x000000ff0400720c */ /* 0x050fe40003f25070 */
[----:B------:R-:W-:Y:S02]  /*5970*/  ISETP.NE.U32.AND P0, PT, R4, RZ, PT ;  /* 0x000000ff0400720c */ /* 0x000fe40003f05070 */
[C---:B------:R-:W-:Y:S02]  /*5980*/  ISETP.NE.AND.EX P1, PT, R5.reuse, RZ, PT, P1 ;  /* 0x000000ff0500720c */ /* 0x040fe40003f25310 */
[----:B------:R-:W-:Y:S01]  /*5990*/  ISETP.NE.AND.EX P0, PT, R5, RZ, PT, P0 ;  /* 0x000000ff0500720c */ /* 0x000fe20003f05300 */
[----:B------:R-:W4:Y:S01]  /*59a0*/  @!UP2 LDCU UR5, c[0x0][0xb0c] ;  /* 0x00016180ff05a7ac */ /* 0x000f220008000800 */
[----:B------:R-:W-:Y:S01]  /*59b0*/  SHF.L.U32 R9, R15, 0x1f, RZ ;  /* 0x0000001f0f097819 */ /* 0x000fe200000006ff */
[----:B------:R-:W-:Y:S02]  /*59c0*/  USHF.L.U32 UR19, UR16, 0x6, URZ ;  /* 0x0000000610137899 */ /* 0x000fe400080006ff */
[----:B------:R-:W-:Y:S02]  /*59d0*/  USHF.L.U32 UR18, UR20, 0x7, URZ ;  /* 0x0000000714127899 */ /* 0x000fe400080006ff */
[----:B---3--:R-:W-:Y:S07]  /*59e0*/  UIMAD.WIDE.U32 UR6, UR14, UR8, URZ ;  /* 0x000000080e0672a5 */ /* 0x008fee000f8e00ff */
[----:B------:R-:W-:Y:S01]  /*59f0*/  @!UP2 UMOV UR4, UR7 ;  /* 0x000000070004ac82 */ /* 0x000fe20008000000 */
[----:B----4-:R-:W-:Y:S02]  /*5a00*/  @!UP2 UISETP.NE.AND UP0, UPT, UR5, 0x1, UPT ;  /* 0x000000010500a88c */ /* 0x010fe4000bf05270 */
[----:B------:R-:W-:Y:S02]  /*5a10*/  @!UP2 USHF.R.U32.HI UR4, URZ, UR9, UR4 ;  /* 0x00000009ff04a299 */ /* 0x000fe40008011604 */
[----:B------:R-:W-:Y:S02]  /*5a20*/  UIMAD.WIDE.U32 UR6, UR13, UR11, URZ ;  /* 0x0000000b0d0672a5 */ /* 0x000fe4000f8e00ff */
[----:B------:R-:W-:Y:S02]  /*5a30*/  @!UP2 USEL UR8, UR14, UR4, !UP0 ;  /* 0x000000040e08a287 */ /* 0x000fe4000c000000 */
[----:B------:R-:W-:Y:S03]  /*5a40*/  @!UP2 UISETP.NE.AND UP0, UPT, UR10, 0x1, UPT ;  /* 0x000000010a00a88c */ /* 0x000fe6000bf05270 */
[----:B------:R-:W-:Y:S02]  /*5a50*/  @!UP2 UMOV UR6, UR7 ;  /* 0x000000070006ac82 */ /* 0x000fe40008000000 */
[----:B------:R-:W3:Y:S02]  /*5a60*/  @!UP2 LDCU UR4, c[0x0][0xb20] ;  /* 0x00016400ff04a7ac */ /* 0x000ee40008000800 */
[----:B---3--:R-:W-:Y:S04]  /*5a70*/  @!UP2 USHF.R.U32.HI UR6, URZ, UR4, UR6 ;  /* 0x00000004ff06a299 */ /* 0x008fe80008011606 */
[----:B------:R-:W-:Y:S04]  /*5a80*/  @!UP2 USEL UR6, UR13, UR6, !UP0 ;  /* 0x000000060d06a287 */ /* 0x000fe8000c000000 */
[----:B------:R-:W-:Y:S02]  /*5a90*/  @!UP2 UIADD3 UR4, UPT, UPT, -UR8, UR6, URZ ;  /* 0x000000060804a290 */ /* 0x000fe4000fffe1ff */
[----:B------:R-:W-:Y:S02]  /*5aa0*/  @!UP2 UIADD3 UR6, UPT, UPT, UR8, -UR6, URZ ;  /* 0x800000060806a290 */ /* 0x000fe4000fffe0ff */
[----:B------:R-:W-:Y:S02]  /*5ab0*/  @!UP2 UIMAD UR14, UR4, UR5, UR14 ;  /* 0x00000005040ea2a4 */ /* 0x000fe4000f8e020e */
[----:B------:R-:W-:Y:S01]  /*5ac0*/  @!UP2 UIMAD UR13, UR6, UR10, UR13 ;  /* 0x0000000a060da2a4 */ /* 0x000fe2000f8e020d */
[----:B------:R-:W-:Y:S11]  /*5ad0*/  BRA.U UP3, `(.L_x_108) ;  /* 0x0000000103107547 */ /* 0x000ff6000b800000 */
[----:B--2---:R-:W-:Y:S04]  /*5ae0*/  MOV R0, UR38 ;  /* 0x0000002600007c02 */ /* 0x004fe80008000f00 */
[----:B------:R-:W-:Y:S04]  /*5af0*/  SHF.L.U32 R11, R0, 0x1f, RZ ;  /* 0x0000001f000b7819 */ /* 0x000fe800000006ff */
[----:B------:R-:W2:Y:S02]  /*5b00*/  SYNCS.PHASECHK.TRANS64.TRYWAIT P2, [UR21+0x248], R11 ;  /* 0x0002480bff0075a7 */ /* 0x000ea40008041115 */
[----:B--2---:R-:W-:Y:S05]  /*5b10*/  @!P2 BRA `(.L_x_109) ;  /* 0x000000440000a947 */ /* 0x004fea0003800000 */
.L_x_108:
[----:B------:R-:W-:Y:S05]  /*5b20*/  @!P1 BRA `(.L_x_110) ;  /* 0x0000000000309947 */ /* 0x000fea0003800000 */
[----:B------:R-:W-:Y:S01]  /*5b30*/  ISETP.NE.U32.AND P1, PT, R2, RZ, PT ;  /* 0x000000ff0200720c */ /* 0x000fe20003f25070 */
[----:B------:R-:W3:Y:S01]  /*5b40*/  LDCU.64 UR4, c[0x0][0x358] ;  /* 0x00006b00ff0477ac */ /* 0x000ee20008000a00 */
[----:B------:R-:W-:Y:S02]  /*5b50*/  IMAD.MOV.U32 R84, RZ, RZ, 0x1 ;  /* 0x00000001ff547424 */ /* 0x000fe400078e00ff */
[----:B------:R-:W-:Y:S11]  /*5b60*/  ISETP.NE.AND.EX P1, PT, R3, RZ, PT, P1 ;  /* 0x000000ff0300720c */ /* 0x000ff60003f25310 */
[----:B------:R-:W-:Y:S02]  /*5b70*/  @!UPT UIADD3 URZ, UPT, UPT, URZ, URZ, URZ ;  /* 0x000000fffffff290 */ /* 0x000fe4000fffe0ff */
[----:B--2---:R-:W2:Y:S01]  /*5b80*/  @P1 LDC.64 R10, c[0x0][0x888] ;  /* 0x00022200ff0a1b82 */ /* 0x004ea20000000a00 */
[----:B------:R-:W-:Y:S04]  /*5b90*/  @P1 IMAD R0, R4, UR36, RZ ;  /* 0x0000002404001c24 */ /* 0x000fe8000f8e02ff */
[----:B--2---:R-:W-:Y:S04]  /*5ba0*/  @P1 IMAD.WIDE R10, R0, 0x4, R10 ;  /* 0x00000004000a1825 */ /* 0x004fe800078e020a */
[----:B------:R-:W-:Y:S01]  /*5bb0*/  HFMA2 R0, -RZ, RZ, 0, 5.9604644775390625e-08 ;  /* 0x00000001ff007431 */ /* 0x000fe200000001ff */
[----:B---3-5:R3:W5:Y:S04]  /*5bc0*/  @P1 LDG.E R41, desc[UR4][R10.64] ;  /* 0x000000040a291981 */ /* 0x028768000c1e1900 */
[----:B------:R-:W-:Y:S01]  /*5bd0*/  @!P1 PRMT R84, R0, 0x7610, R84 ;  /* 0x0000761000549816 */ /* 0x000fe20000000054 */
[----:B---3--:R-:W4:Y:S06]  /*5be0*/  @!P1 LDC R41, c[0x0][0x880] ;  /* 0x00022000ff299b82 */ /* 0x008f2c0000000800 */
.L_x_110:
[----:B----45:R-:W-:Y:S01]  /*5bf0*/  @!P0 FSETP.EQ.AND P1, PT, R41, RZ, PT ;  /* 0x000000ff2900820b */ /* 0x030fe20003f22000 */
[----:B------:R-:W-:Y:S01]  /*5c00*/  @!UPT UIADD3 URZ, UPT, UPT, URZ, URZ, URZ ;  /* 0x000000fffffff290 */ /* 0x000fe2000fffe0ff */
[----:B------:R-:W-:Y:S11]  /*5c10*/  @!P0 BRA `(.L_x_111) ;  /* 0x0000000000188947 */ /* 0x000ff60003800000 */
[----:B------:R-:W-:Y:S02]  /*5c20*/  LOP3.LUT P0, RZ, R84, 0xff, RZ, 0xc0, !PT ;  /* 0x000000ff54ff7812 */ /* 0x000fe4000780c0ff */
[----:B------:R-:W-:Y:S04]  /*5c30*/  ISETP.NE.U32.AND P1, PT, R2, RZ, PT ;  /* 0x000000ff0200720c */ /* 0x000fe80003f25070 */
[----:B------:R-:W-:Y:S04]  /*5c40*/  ISETP.NE.AND.EX P1, PT, R3, RZ, PT, P1 ;  /* 0x000000ff0300720c */ /* 0x000fe80003f25310 */
[----:B------:R-:W-:Y:S03]  /*5c50*/  PLOP3.LUT P1, PT, P1, PT, PT, 0x8, 0x80 ;  /* 0x000000000080781c */ /* 0x000fe60000f2e170 */
[----:B------:R-:W-:Y:S11]  /*5c60*/  @P0 FSETP.EQ.AND P1, PT, R41, RZ, PT ;  /* 0x000000ff2900020b */ /* 0x000ff60003f22000 */
[----:B------:R-:W-:Y:S02]  /*5c70*/  @!UPT UIADD3 URZ, UPT, UPT, URZ, URZ, URZ ;  /* 0x000000fffffff290 */ /* 0x000fe4000fffe0ff */
.L_x_111:
[----:B------:R-:W3:Y:S01]  /*5c80*/  SYNCS.PHASECHK.TRANS64.TRYWAIT P2, [UR21+0x230], R9 ;  /* 0x00023009ff0075a7 */ /* 0x000ee20008041115 */
[----:B------:R-:W-:Y:S04]  /*5c90*/  ELECT P0, URZ, PT ;  /* 0x0000000000ff782f */ /* 0x000fe80003800000 */
[----:B------:R-:W-:Y:S11]  /*5ca0*/  PLOP3.LUT P1, PT, P1, P0, PT, 0xf2, 0x2f ;  /* 0x00000000002f781c */ /* 0x000ff60000f21e72 */
[----:B------:R-:W-:Y:S02]  /*5cb0*/  @!UPT UIADD3 URZ, UPT, UPT, URZ, URZ, URZ ;  /* 0x000000fffffff290 */ /* 0x000fe4000fffe0ff */
[----:B------:R-:W-:Y:S05]  /*5cc0*/  @!P1 IADD3 R8, P0, PT, R16, 0x580, RZ ;  /* 0x0000058010089810 */ /* 0x000fea0007f1e0ff */
[----:B------:R-:W-:Y:S01]  /*5cd0*/  @!P1 IMAD.X R6, RZ, RZ, R17, P0 ;  /* 0x000000ffff069224 */ /* 0x000fe200000e0611 */
[----:B---3--:R-:W-:Y:S07]  /*5ce0*/  @!P2 BRA `(.L_x_112) ;  /* 0x0000004000a4a947 */ /* 0x008fee0003800000 */
.L_x_233:
[----:B------:R-:W-:Y:S01]  /*5cf0*/  @!P1 R2UR UR5, R8 ;  /* 0x00000000080592ca */ /* 0x000fe200000e0000 */
[----:B------:R-:W-:Y:S01]  /*5d00*/  VOTEU.ALL UP0, P1 ;  /* 0x0000000000ff7886 */ /* 0x000fe20000800000 */
[----:B------:R-:W-:Y:S01]  /*5d10*/  @!P1 R2UR UR4, R6 ;  /* 0x00000000060492ca */ /* 0x000fe200000e0000 */
[----:B--2---:R-:W-:Y:S01]  /*5d20*/  @!P1 IMAD.MOV.U32 R0, RZ, RZ, 0x1000 ;  /* 0x00001000ff009424 */ /* 0x004fe200078e00ff */
[----:B------:R-:W-:Y:S01]  /*5d30*/  UMOV UR6, 0x0 ;  /* 0x0000000000067882 */ /* 0x000fe20000000000 */
[----:B------:R-:W-:Y:S01]  /*5d40*/  UMOV UR7, 0x10000000 ;  /* 0x1000000000077882 */ /* 0x000fe20000000000 */
[----:B------:R-:W-:Y:S01]  /*5d50*/  @!UP0 UIADD3 UR16, UPT, UPT, UR21, 0x400, URZ ;  /* 0x0000040015108890 */ /* 0x000fe2000fffe0ff */
[----:B------:R-:W-:Y:S01]  /*5d60*/  VIADD R14, R14, 0x1 ;  /* 0x000000010e0e7836 */ /* 0x000fe20000000000 */
[----:B------:R-:W-:Y:S01]  /*5d70*/  VOTEU.ALL UP0, P1 ;  /* 0x0000000000ff7886 */ /* 0x000fe20000800000 */
[----:B------:R-:W-:Y:S04]  /*5d80*/  UMOV UR20, UR36 ;  /* 0x0000002400147c82 */ /* 0x000fe80008000000 */
[----:B------:R-:W-:Y:S02]  /*5d90*/  IMAD.U32 R10, RZ, RZ, UR5 ;  /* 0x00000005ff0a7e24 */ /* 0x000fe4000f8e00ff */
[----:B------:R-:W-:Y:S03]  /*5da0*/  IMAD.U32 R11, RZ, RZ, UR4 ;  /* 0x00000004ff0b7e24 */ /* 0x000fe6000f8e00ff */
[----:B------:R-:W-:Y:S02]  /*5db0*/  @!P1 R2UR UR4, R10 ;  /* 0x000000000a0492ca */ /* 0x000fe400000e0000 */
[----:B------:R-:W-:Y:S11]  /*5dc0*/  @!P1 R2UR UR5, R11 ;  /* 0x000000000b0592ca */ /* 0x000ff600000e0000 */
[----:B------:R-:W-:Y:S02]  /*5dd0*/  @!UPT UIADD3 URZ, UPT, UPT, URZ, URZ, URZ ;  /* 0x000000fffffff290 */ /* 0x000fe4000fffe0ff */
[----:B------:R2:W-:Y:S01]  /*5de0*/  @!UP0 UTMALDG.3D [UR16], [UR4], desc[UR6] ;  /* 0x00000610040085b4 */ /* 0x0005e20008011000 */
[----:B------:R2:W-:Y:S01]  /*5df0*/  @!P1 SYNCS.ARRIVE.TRANS64.RED.A0TR RZ, [UR21+0x220], R0 ;  /* 0x00022000ffff99a7 */ /* 0x0005e20008300415 */
[----:B------:R-:W-:Y:S01]  /*5e00*/  SYNCS.ARRIVE.TRANS64.RED.A1T0 RZ, [UR34], RZ ;  /* 0x000000ffffff79a7 */ /* 0x000fe20008100422 */
[----:B------:R-:W3:Y:S02]  /*5e10*/  SYNCS.PHASECHK.TRANS64.TRYWAIT P0, [UR21+0x238], R9 ;  /* 0x00023809ff0075a7 */ /* 0x000ee40008001115 */
[----:B--23--:R-:W-:Y:S05]  /*5e20*/  @!P0 BRA `(.L_x_113) ;  /* 0x00000040006c8947 */ /* 0x00cfea0003800000 */
.L_x_235:
[----:B------:R-:W-:Y:S01]  /*5e30*/  @!P1 IADD3 R6, P0, PT, R16, 0x580, RZ ;  /* 0x0000058010069810 */ /* 0x000fe20007f1e0ff */
[----:B------:R-:W-:Y:S01]  /*5e40*/  VOTEU.ALL UP0, P1 ;  /* 0x0000000000ff7886 */ /* 0x000fe20000800000 */
[----:B------:R-:W-:Y:S01]  /*5e50*/  UMOV UR6, 0x0 ;  /* 0x0000000000067882 */ /* 0x000fe20000000000 */
[----:B------:R-:W-:Y:S01]  /*5e60*/  UMOV UR7, 0x10000000 ;  /* 0x1000000000077882 */ /* 0x000fe20000000000 */
[----:B------:R-:W-:Y:S01]  /*5e70*/  @!P1 R2UR UR5, R6 ;  /* 0x00000000060592ca */ /* 0x000fe200000e0000 */
[----:B--2---:R-:W-:Y:S01]  /*5e80*/  @!P1 IMAD.X R0, RZ, RZ, R17, P0 ;  /* 0x000000ffff009224 */ /* 0x004fe200000e0611 */
[----:B------:R-:W-:Y:S01]  /*5e90*/  @!UP0 UIADD3 UR10, UPT, UPT, UR18, 0x40, URZ ;  /* 0x00000040120a8890 */ /* 0x000fe2000fffe0ff */
[----:B------:R-:W-:Y:S01]  /*5ea0*/  ISETP.NE.AND P0, PT, R14, 0x2, PT ;  /* 0x000000020e00780c */ /* 0x000fe20003f05270 */
[----:B------:R-:W-:Y:S01]  /*5eb0*/  @!UP0 UIADD3 UR8, UPT, UPT, UR21, 0x1400, URZ ;  /* 0x0000140015088890 */ /* 0x000fe2000fffe0ff */
[----:B------:R-:W-:Y:S01]  /*5ec0*/  LOP3.LUT R15, R15, 0x1, RZ, 0x3c, !PT ;  /* 0x000000010f0f7812 */ /* 0x000fe200078e3cff */
[----:B------:R-:W-:Y:S01]  /*5ed0*/  @!UP0 UIADD3 UR9, UPT, UPT, UR21, 0x228, URZ ;  /* 0x0000022815098890 */ /* 0x000fe2000fffe0ff */
[----:B------:R-:W-:Y:S01]  /*5ee0*/  @!P1 R2UR UR4, R0 ;  /* 0x00000000000492ca */ /* 0x000fe200000e0000 */
[----:B------:R-:W-:Y:S01]  /*5ef0*/  VOTEU.ALL UP0, P1 ;  /* 0x0000000000ff7886 */ /* 0x000fe20000800000 */
[----:B------:R-:W-:Y:S01]  /*5f00*/  UMOV UR11, UR19 ;  /* 0x00000013000b7c82 */ /* 0x000fe20008000000 */
[----:B------:R-:W-:Y:S01]  /*5f10*/  UMOV UR12, UR36 ;  /* 0x00000024000c7c82 */ /* 0x000fe20008000000 */
[----:B------:R-:W-:Y:S01]  /*5f20*/  SEL R0, RZ, 0x1, P0 ;  /* 0x00000001ff007807 */ /* 0x000fe20000000000 */
[----:B------:R-:W-:Y:S01]  /*5f30*/  UIADD3 UR20, UPT, UPT, UR13, UR62, URZ ;  /* 0x0000003e0d147290 */ /* 0x000fe2000fffe0ff */
[----:B------:R-:W-:Y:S01]  /*5f40*/  IMAD.U32 R8, RZ, RZ, UR5 ;  /* 0x00000005ff087e24 */ /* 0x000fe2000f8e00ff */
[----:B------:R-:W-:Y:S01]  /*5f50*/  SEL R14, R14, RZ, P0 ;  /* 0x000000ff0e0e7207 */ /* 0x000fe20000000000 */
[----:B------:R-:W-:Y:S01]  /*5f60*/  UIADD3 UR16, UPT, UPT, UR14, UR59, URZ ;  /* 0x0000003b0e107290 */ /* 0x000fe2000fffe0ff */
[----:B------:R-:W-:Y:S01]  /*5f70*/  LOP3.LUT R13, R13, R0, RZ, 0x3c, !PT ;  /* 0x000000000d0d7212 */ /* 0x000fe200078e3cff */
[----:B------:R-:W-:Y:S01]  /*5f80*/  UPLOP3.LUT UP3, UPT, UPT, UPT, UPT, 0x80, 0x8 ;  /* 0x000000000008789c */ /* 0x000fe20003f6f070 */
[----:B------:R-:W-:Y:S02]  /*5f90*/  UMOV UR36, UR26 ;  /* 0x0000001a00247c82 */ /* 0x000fe40008000000 */
[----:B------:R-:W-:Y:S01]  /*5fa0*/  IMAD.U32 R9, RZ, RZ, UR4 ;  /* 0x00000004ff097e24 */ /* 0x000fe2000f8e00ff */
[----:B------:R-:W-:Y:S04]  /*5fb0*/  @!P1 R2UR UR4, R8 ;  /* 0x00000000080492ca */ /* 0x000fe800000e0000 */
[----:B------:R-:W-:Y:S11]  /*5fc0*/  @!P1 R2UR UR5, R9 ;  /* 0x00000000090592ca */ /* 0x000ff600000e0000 */
[----:B------:R-:W-:Y:S02]  /*5fd0*/  @!UPT UIADD3 URZ, UPT, UPT, URZ, URZ, URZ ;  /* 0x000000fffffff290 */ /* 0x000fe4000fffe0ff */
[----:B------:R2:W-:Y:S01]  /*5fe0*/  @!UP0 UTMALDG.3D [UR8], [UR4], desc[UR6] ;  /* 0x00000608040085b4 */ /* 0x0005e20008011000 */
[----:B------:R2:W-:Y:S01]  /*5ff0*/  @!P1 SYNCS.ARRIVE.TRANS64.RED.A0TR RZ, [UR21+0x228], R7 ;  /* 0x00022807ffff99a7 */ /* 0x0005e20008300415 */
[----:B------:R-:W-:Y:S01]  /*6000*/  SYNCS.ARRIVE.TRANS64.RED.A1T0 RZ, [UR33], RZ ;  /* 0x000000ffffff79a7 */ /* 0x000fe20008100421 */
[----:B------:R-:W-:Y:S05]  /*6010*/  BRA.U UP1, `(.L_x_114) ;  /* 0xfffffff5012c7547 */ /* 0x000fea000b83ffff */
[----:B------:R-:W-:-:S04]  /*6020*/  SHF.L.U32 R3, R15, 0x1f, RZ ;  /* 0x0000001f0f037819 */ /* 0x000fc800000006ff */
[----:B------:R-:W3:Y:S02]  /*6030*/  SYNCS.PHASECHK.TRANS64.TRYWAIT P0, [UR21+0x230], R3 ;  /* 0x00023003ff0075a7 */ /* 0x000ee40008001115 */
[----:B---3--:R-:W-:Y:S05]  /*6040*/  @!P0 BRA `(.L_x_115) ;  /* 0x0000003c00fc8947 */ /* 0x008fea0003800000 */
.L_x_237:
[----:B---3--:R-:W-:-:S07]  /*6050*/  MOV R0, UR21 ;  /* 0x0000001500007c02 */ /* 0x008fce0008000f00 */
.L_x_116:
[----:B---3--:R-:W-:-:S04]  /*6060*/  SHF.L.U32 R3, R15, 0x1f, RZ ;  /* 0x0000001f0f037819 */ /* 0x008fc800000006ff */
[----:B------:R3:W4:Y:S03]  /*6070*/  SYNCS.PHASECHK.TRANS64.TRYWAIT P0, [R0+URZ+0x238], R3 ;  /* 0x00023803000075a7 */ /* 0x00072600080011ff */
[----:B----4-:R-:W-:Y:S05]  /*6080*/  @!P0 NANOSLEEP.SYNCS 0x989680 ;  /* 0x009896800000895d */ /* 0x010fea0003900000 */
[----:B------:R-:W4:Y:S02]  /*6090*/  @!P0 SYNCS.PHASECHK.TRANS64 P0, [R0+URZ+0x238], R3 ;  /* 0x00023803000085a7 */ /* 0x000f2400080010ff */
[----:B-12-4-:R-:W-:Y:S05]  /*60a0*/  @P0 EXIT ;  /* 0x000000000000094d */ /* 0x016fea0003800000 */
[----:B------:R-:W-:Y:S05]  /*60b0*/  BRA `(.L_x_116) ;  /* 0xfffffffc00e87947 */ /* 0x000fea000383ffff */
.L_x_105:
[----:B------:R-:W-:-:S06]  /*60c0*/  UISETP.GE.AND UP0, UPT, UR17, 0x4, UPT ;  /* 0x000000041100788c */ /* 0x000fcc000bf06270 */
[----:B------:R-:W-:-:S13]  /*60d0*/  PLOP3.LUT P0, PT, PT, PT, UP0, 0x80, 0x8 ;  /* 0x000000000008781c */ /* 0x000fda0003f0f008 */
[----:B-1----:R-:W-:Y:S05]  /*60e0*/  @!P0 EXIT ;  /* 0x000000000000894d */ /* 0x002fea0003800000 */
[----:B------:R-:W1:Y:S08]  /*60f0*/  S2UR UR4, SR_CgaCtaId ;  /* 0x00000000000479c3 */ /* 0x000e700000008800 */
[----:B------:R-:W-:Y:S01]  /*6100*/  BAR.SYNC.DEFER_BLOCKING 0x6, 0xa0 ;  /* 0x0182800000007b1d */ /* 0x000fe20000010000 */
[C---:B------:R-:W-:Y:S01]  /*6110*/  IMAD.SHL.U32 R7, R93.reuse, 0x40, RZ ;  /* 0x000000405d077824 */ /* 0x040fe200078e00ff */
[C---:B------:R-:W-:Y:S01]  /*6120*/  LOP3.LUT R95, R93.reuse, 0x60, RZ, 0xc0, !PT ;  /* 0x000000605d5f7812 */ /* 0x040fe200078ec0ff */
[----:B------:R-:W-:-:S02]  /*6130*/  IMAD.SHL.U32 R4, R93, 0x20, RZ ;  /* 0x000000205d047824 */ /* 0x000fc400078e00ff */
[----:B------:R-:W-:Y:S02]  /*6140*/  HFMA2 R36, -RZ, RZ, 0, 0 ;  /* 0x00000000ff247431 */ /* 0x000fe400000001ff */
[----:B------:R-:W-:Y:S01]  /*6150*/  IMAD.SHL.U32 R6, R93, 0x2, RZ ;  /* 0x000000025d067824 */ /* 0x000fe200078e00ff */
[----:B------:R-:W-:Y:S01]  /*6160*/  UMOV UR44, 0x400 ;  /* 0x00000400002c7882 */ /* 0x000fe20000000000 */
[----:B------:R-:W2:Y:S01]  /*6170*/  LDC.64 R82, c[0x0][0x8b0] ;  /* 0x00022c00ff527b82 */ /* 0x000ea20000000a00 */
[----:B------:R-:W-:Y:S01]  /*6180*/  LOP3.LUT R5, R7, 0x180, RZ, 0xc0, !PT ;  /* 0x0000018007057812 */ /* 0x000fe200078ec0ff */
[----:B------:R-:W-:Y:S01]  /*6190*/  IMAD.U32 R37, R93, 0x10000, RZ ;  /* 0x000100005d257824 */ /* 0x000fe200078e00ff */
[----:B------:R-:W-:Y:S01]  /*61a0*/  LOP3.LUT R4, R4, 0xc00, RZ, 0xc0, !PT ;  /* 0x00000c0004047812 */ /* 0x000fe200078ec0ff */
[----:B------:R-:W-:Y:S01]  /*61b0*/  IMAD.MOV.U32 R92, RZ, RZ, RZ ;  /* 0x000000ffff5c7224 */ /* 0x000fe200078e00ff */
[----:B------:R-:W-:Y:S01]  /*61c0*/  LOP3.LUT R6, R5, 0x20, R6, 0xf8, !PT ;  /* 0x0000002005067812 */ /* 0x000fe200078ef806 */
[----:B------:R-:W-:Y:S01]  /*61d0*/  IMAD.SHL.U32 R5, R93, 0x8, RZ ;  /* 0x000000085d057824 */ /* 0x000fe200078e00ff */
[----:B------:R-:W-:Y:S01]  /*61e0*/  LOP3.LUT R4, R4, 0x40, R7, 0xf8, !PT ;  /* 0x0000004004047812 */ /* 0x000fe200078ef807 */
[----:B------:R-:W3:Y:S01]  /*61f0*/  LDC.64 R80, c[0x0][0x8a8] ;  /* 0x00022a00ff507b82 */ /* 0x000ee20000000a00 */
[----:B------:R-:W-:Y:S01]  /*6200*/  LOP3.LUT R37, R37, 0x600000, RZ, 0xc0, !PT ;  /* 0x0060000025257812 */ /* 0x000fe200078ec0ff */
[----:B------:R-:W-:Y:S01]  /*6210*/  IMAD.MOV.U32 R87, RZ, RZ, RZ ;  /* 0x000000ffff577224 */ /* 0x000fe200078e00ff */
[----:B------:R-:W-:-:S02]  /*6220*/  LOP3.LUT R5, R6, 0x30, R5, 0x78, !PT ;  /* 0x0000003006057812 */ /* 0x000fc400078e7805 */
[----:B------:R-:W-:Y:S02]  /*6230*/  CS2R R90, SRZ ;  /* 0x00000000005a7805 */ /* 0x000fe4000001ff00 */
[----:B------:R-:W-:Y:S01]  /*6240*/  LOP3.LUT R4, R4, 0x200, R7, 0xf8, !PT ;  /* 0x0000020004047812 */ /* 0x000fe200078ef807 */
[----:B------:R-:W-:Y:S01]  /*6250*/  IMAD.MOV.U32 R89, RZ, RZ, RZ ;  /* 0x000000ffff597224 */ /* 0x000fe200078e00ff */
[----:B------:R-:W-:Y:S01]  /*6260*/  LOP3.LUT R93, R93, 0x2, RZ, 0xc0, !PT ;  /* 0x000000025d5d7812 */ /* 0x000fe200078ec0ff */
[----:B-1----:R-:W-:Y:S01]  /*6270*/  ULEA UR44, UR4, UR44, 0x18 ;  /* 0x0000002c042c7291 */ /* 0x002fe2000f8ec0ff */
[----:B------:R-:W-:Y:S01]  /*6280*/  LOP3.LUT R71, R4, R5, RZ, 0xfc, !PT ;  /* 0x0000000504477212 */ /* 0x000fe200078efcff */
[----:B------:R-:W1:Y:S01]  /*6290*/  LDCU UR57, c[0x0][0x370] ;  /* 0x00006e00ff3977ac */ /* 0x000e620008000800 */
[----:B------:R-:W-:Y:S01]  /*62a0*/  IADD3 R88, PT, PT, -R93, RZ, RZ ;  /* 0x000000ff5d587210 */ /* 0x000fe20007ffe1ff */
[----:B------:R-:W-:Y:S01]  /*62b0*/  UIADD3 UR4, UPT, UPT, UR44, 0x2400, URZ ;  /* 0x000024002c047890 */ /* 0x000fe2000fffe0ff */
[----:B------:R-:W4:Y:S04]  /*62c0*/  LDCU UR43, c[0x0][0xb0c] ;  /* 0x00016180ff2b77ac */ /* 0x000f280008000800 */
[----:B------:R-:W1:Y:S01]  /*62d0*/  LDS R0, [UR44+0x300] ;  /* 0x0003002cff007984 */ /* 0x000e620008000800 */
[----:B------:R-:W-:Y:S01]  /*62e0*/  IMAD.U32 R94, RZ, RZ, UR4 ;  /* 0x00000004ff5e7e24 */ /* 0x000fe2000f8e00ff */
[----:B------:R-:W1:Y:S01]  /*62f0*/  LDCU UR39, c[0x0][0xb30] ;  /* 0x00016600ff2777ac */ /* 0x000e620008000800 */
[----:B------:R-:W1:Y:S01]  /*6300*/  LDCU.64 UR46, c[0x0][0x888] ;  /* 0x00011100ff2e77ac */ /* 0x000e620008000a00 */
[----:B------:R-:W1:Y:S01]  /*6310*/  LDCU.64 UR40, c[0x0][0xb28] ;  /* 0x00016500ff2877ac */ /* 0x000e620008000a00 */
[----:B------:R-:W1:Y:S01]  /*6320*/  LDCU.64 UR60, c[0x0][0x890] ;  /* 0x00011200ff3c77ac */ /* 0x000e620008000a00 */
[----:B------:R-:W1:Y:S01]  /*6330*/  LDCU.128 UR52, c[0x0][0xb10] ;  /* 0x00016200ff3477ac */ /* 0x000e620008000c00 */
[----:B------:R-:W1:Y:S01]  /*6340*/  LDCU UR56, c[0x0][0x374] ;  /* 0x00006e80ff3877ac */ /* 0x000e620008000800 */
[----:B------:R-:W-:Y:S01]  /*6350*/  UIADD3 UR63, UPT, UPT, UR44, 0x400, URZ ;  /* 0x000004002c3f7890 */ /* 0x000fe2000fffe0ff */
[----:B-1234-:R-:W-:-:S11]  /*6360*/  IMAD.IADD R37, R0, 0x1, R37 ;  /* 0x0000000100257824 */ /* 0x01efd600078e0225 */
.L_x_142:
[----:B------:R-:W-:Y:S02]  /*6370*/  LEA R3, R87, UR44, 0x3 ;  /* 0x0000002c57037c11 */ /* 0x000fe4000f8e18ff */
[----:B------:R-:W-:Y:S02]  /*6380*/  SHF.L.U32 R0, R91, 0x1f, RZ ;  /* 0x0000001f5b007819 */ /* 0x000fe400000006ff */
[----:B------:R-:W-:Y:S02]  /*6390*/  LEA R5, R87, UR44, 0x4 ;  /* 0x0000002c57057c11 */ /* 0x000fe4000f8e20ff */
[----:B-1----:R-:W1:Y:S02]  /*63a0*/  SYNCS.PHASECHK.TRANS64.TRYWAIT P0, [R3+URZ+0x250], R0 ;  /* 0x00025000030075a7 */ /* 0x002e6400080011ff */
[----:B-1----:R-:W-:Y:S05]  /*63b0*/  @!P0 BRA `(.L_x_117) ;  /* 0x0000003c00388947 */ /* 0x002fea0003800000 */
.L_x_238:
        /* <DEDUP_REMOVED lines=11> */
[----:B------:R-:W-:Y:S01]  /*6470*/  PLOP3.LUT P0, PT, PT, PT, UP1, 0x80, 0x8 ;  /* 0x000000000008781c */ /* 0x000fe20003f0f018 */
[----:B------:R-:W-:Y:S11]  /*6480*/  UP2UR UR45, UPR, URZ, 0x2 ;  /* 0x00000002ff2d7883 */ /* 0x000ff60008000000 */
[----:B------:R-:W-:Y:S01]  /*6490*/  @!UPT UIADD3 URZ, UPT, UPT, URZ, URZ, URZ ;  /* 0x000000fffffff290 */ /* 0x000fe2000fffe0ff */
[----:B-1----:R-:W-:Y:S02]  /*64a0*/  @P0 SHF.R.U32.HI R0, RZ, 0x10, R5 ;  /* 0x00000010ff000819 */ /* 0x002fe40000011605 */
        /* <DEDUP_REMOVED lines=12> */
[----:B------:R-:W2:Y:S01]  /*6570*/  LDCU UR12, c[0x0][0xb20] ;  /* 0x00016400ff0c77ac */ /* 0x000ea20008000800 */
[----:B------:R-:W-:Y:S02]  /*6580*/  UIMAD.WIDE.U32 UR4, UR56, UR55, URZ ;  /* 0x00000037380472a5 */ /* 0x000fe4000f8e00ff */
[----:B------:R-:W-:Y:S02]  /*6590*/  UIMAD.WIDE.U32 UR6, UR57, UR52, URZ ;  /* 0x00000034390672a5 */ /* 0x000fe4000f8e00ff */
[----:B------:R-:W-:Y:S02]  /*65a0*/  UISETP.NE.AND UP0, UPT, UR54, 0x1, UPT ;  /* 0x000000013600788c */ /* 0x000fe4000bf05270 */
[----:B------:R-:W-:Y:S02]  /*65b0*/  UIMAD.WIDE.U32 UR8, UR37, UR55, URZ ;  /* 0x00000037250872a5 */ /* 0x000fe4000f8e00ff */
[----:B------:R-:W-:Y:S02]  /*65c0*/  UIMAD.WIDE.U32 UR10, UR38, UR52, URZ ;  /* 0x00000034260a72a5 */ /* 0x000fe4000f8e00ff */
[----:B------:R-:W-:Y:S02]  /*65d0*/  UISETP.NE.AND UP1, UPT, UR43, 0x1, UPT ;  /* 0x000000012b00788c */ /* 0x000fe4000bf25270 */
[----:B------:R-:W-:Y:S01]  /*65e0*/  UISETP.NE.AND UP2, UPT, UR42, 0x1, UPT ;  /* 0x000000012a00788c */ /* 0x000fe2000bf45270 */
[----:B------:R-:W-:Y:S02]  /*65f0*/  UMOV UR4, UR5 ;  /* 0x0000000500047c82 */ /* 0x000fe40008000000 */
[----:B--2---:R-:W-:Y:S03]  /*6600*/  USHF.R.U32.HI UR5, URZ, UR12, UR4 ;  /* 0x0000000cff057299 */ /* 0x004fe60008011604 */
[----:B------:R-:W-:Y:S02]  /*6610*/  UMOV UR4, UR7 ;  /* 0x0000000700047c82 */ /* 0x000fe40008000000 */
[----:B------:R-:W-:Y:S02]  /*6620*/  USHF.R.U32.HI UR7, URZ, UR53, UR4 ;  /* 0x00000035ff077299 */ /* 0x000fe40008011604 */
[----:B------:R-:W-:Y:S02]  /*6630*/  USEL UR4, UR56, UR5, !UP0 ;  /* 0x0000000538047287 */ /* 0x000fe4000c000000 */
[----:B------:R-:W-:Y:S01]  /*6640*/  USEL UR7, UR57, UR7, !UP1 ;  /* 0x0000000739077287 */ /* 0x000fe2000c800000 */
[----:B------:R-:W-:Y:S01]  /*6650*/  UMOV UR5, UR9 ;  /* 0x0000000900057c82 */ /* 0x000fe20008000000 */
[----:B------:R-:W-:Y:S02]  /*6660*/  UIMAD.WIDE.U32 UR8, UR4, UR40, URZ ;  /* 0x00000028040872a5 */ /* 0x000fe4000f8e00ff */
[----:B------:R-:W-:Y:S03]  /*6670*/  USHF.R.U32.HI UR6, URZ, UR12, UR5 ;  /* 0x0000000cff067299 */ /* 0x000fe60008011605 */
[----:B------:R-:W-:Y:S01]  /*6680*/  UMOV UR5, UR11 ;  /* 0x0000000b00057c82 */ /* 0x000fe20008000000 */
[----:B------:R-:W-:Y:S02]  /*6690*/  UIMAD.WIDE.U32 UR10, UR7, UR40, URZ ;  /* 0x00000028070a72a5 */ /* 0x000fe4000f8e00ff */
[----:B------:R-:W-:Y:S02]  /*66a0*/  USHF.R.U32.HI UR12, URZ, UR53, UR5 ;  /* 0x00000035ff0c7299 */ /* 0x000fe40008011605 */
[----:B------:R-:W-:Y:S01]  /*66b0*/  USEL UR6, UR37, UR6, !UP0 ;  /* 0x0000000625067287 */ /* 0x000fe2000c000000 */
[----:B------:R-:W-:Y:S02]  /*66c0*/  UMOV UR5, UR9 ;  /* 0x0000000900057c82 */ /* 0x000fe40008000000 */
[----:B------:R-:W-:Y:S01]  /*66d0*/  UMOV UR10, UR11 ;  /* 0x0000000b000a7c82 */ /* 0x000fe20008000000 */
[----:B------:R-:W-:Y:S02]  /*66e0*/  @UP2 USHF.R.U32.HI UR4, URZ, UR41, UR5 ;  /* 0x00000029ff042299 */ /* 0x000fe40008011605 */
[----:B------:R-:W-:Y:S02]  /*66f0*/  @UP2 USHF.R.U32.HI UR7, URZ, UR41, UR10 ;  /* 0x00000029ff072299 */ /* 0x000fe4000801160a */
[----:B------:R-:W-:Y:S02]  /*6700*/  UIMAD UR4, UR42, UR4, URZ ;  /* 0x000000042a0472a4 */ /* 0x000fe4000f8e02ff */
[----:B------:R-:W-:Y:S02]  /*6710*/  UIMAD.WIDE.U32 UR10, UR6, UR40, URZ ;  /* 0x00000028060a72a5 */ /* 0x000fe4000f8e00ff */
[----:B------:R-:W-:Y:S02]  /*6720*/  USEL UR5, UR38, UR12, !UP1 ;  /* 0x0000000c26057287 */ /* 0x000fe4000c800000 */
[----:B------:R-:W-:Y:S02]  /*6730*/  UIMAD UR8, UR42, UR7, URZ ;  /* 0x000000072a0872a4 */ /* 0x000fe4000f8e02ff */
[----:B------:R-:W-:Y:S03]  /*6740*/  UISETP.GE.AND UP0, UPT, UR6, UR4, UPT ;  /* 0x000000040600728c */ /* 0x000fe6000bf06270 */
[----:B------:R-:W-:Y:S01]  /*6750*/  UMOV UR4, UR11 ;  /* 0x0000000b00047c82 */ /* 0x000fe20008000000 */
[----:B------:R-:W-:Y:S02]  /*6760*/  UISETP.GE.OR UP0, UPT, UR5, UR8, UP0 ;  /* 0x000000080500728c */ /* 0x000fe40008706670 */
[----:B------:R-:W-:Y:S02]  /*6770*/  USHF.R.U32.HI UR4, URZ, UR41, UR4 ;  /* 0x00000029ff047299 */ /* 0x000fe40008011604 */
[----:B------:R-:W-:Y:S02]  /*6780*/  UIMAD.WIDE.U32 UR8, UR5, UR40, URZ ;  /* 0x00000028050872a5 */ /* 0x000fe4000f8e00ff */
[----:B------:R-:W-:Y:S02]  /*6790*/  USEL UR11, UR6, UR4, !UP2 ;  /* 0x00000004060b7287 */ /* 0x000fe4000d000000 */
[----:B------:R-:W-:Y:S02]  /*67a0*/  UIADD3 UR8, UPT, UPT, -UR5, URZ, URZ ;  /* 0x000000ff05087290 */ /* 0x000fe4000fffe1ff */
[----:B------:R-:W-:Y:S01]  /*67b0*/  UIADD3 UR10, UPT, UPT, -UR11, URZ, URZ ;  /* 0x000000ff0b0a7290 */ /* 0x000fe2000fffe1ff */
[----:B------:R-:W-:Y:S01]  /*67c0*/  @!UP0 UMOV UR4, UR9 ;  /* 0x0000000900048c82 */ /* 0x000fe20008000000 */
[----:B------:R-:W-:Y:S02]  /*67d0*/  UIADD3 UR9, UPT, UPT, -UR6, URZ, URZ ;  /* 0x000000ff06097290 */ /* 0x000fe4000fffe1ff */
[----:B------:R-:W-:Y:S02]  /*67e0*/  @!UP0 USHF.R.U32.HI UR4, URZ, UR41, UR4 ;  /* 0x00000029ff048299 */ /* 0x000fe40008011604 */
[----:B------:R-:W-:Y:S02]  /*67f0*/  UIMAD UR10, UR42, UR10, UR6 ;  /* 0x0000000a2a0a72a4 */ /* 0x000fe4000f8e0206 */
[----:B------:R-:W-:Y:S04]  /*6800*/  @!UP0 USEL UR4, UR5, UR4, !UP2 ;  /* 0x0000000405048287 */ /* 0x000fe8000d000000 */
[----:B------:R-:W-:Y:S02]  /*6810*/  @!UP0 UIMAD UR10, UR7, UR10, UR4 ;  /* 0x0000000a070a82a4 */ /* 0x000fe4000f8e0204 */
[----:B------:R-:W-:Y:S02]  /*6820*/  @!UP0 UIADD3 UR11, UPT, UPT, UR11, -UR4, URZ ;  /* 0x800000040b0b8290 */ /* 0x000fe4000fffe0ff */
[----:B------:R-:W-:Y:S02]  /*6830*/  UIMAD UR7, UR43, UR8, UR38 ;  /* 0x000000082b0772a4 */ /* 0x000fe4000f8e0226 */
[----:B------:R-:W-:Y:S02]  /*6840*/  @!UP0 UIMAD UR6, UR11, UR42, UR5 ;  /* 0x0000002a0b0682a4 */ /* 0x000fe4000f8e0205 */
[----:B------:R-:W-:Y:S01]  /*6850*/  UIMAD UR4, UR54, UR9, UR37 ;  /* 0x00000009360472a4 */ /* 0x000fe2000f8e0225 */
[----:B------:R-:W-:Y:S02]  /*6860*/  @!UP0 UMOV UR5, UR10 ;  /* 0x0000000a00058c82 */ /* 0x000fe40008000000 */
[----:B------:R-:W-:Y:S02]  /*6870*/  UIMAD UR38, UR5, UR43, UR7 ;  /* 0x0000002b052672a4 */ /* 0x000fe4000f8e0207 */
[----:B------:R-:W-:Y:S11]  /*6880*/  UIMAD UR37, UR6, UR54, UR4 ;  /* 0x00000036062572a4 */ /* 0x000ff6000f8e0204 */
[----:B------:R-:W-:Y:S01]  /*6890*/  @!UPT UIADD3 URZ, UPT, UPT, URZ, URZ, URZ ;  /* 0x000000fffffff290 */ /* 0x000fe2000fffe0ff */
.L_x_118:
[----:B------:R-:W-:Y:S01]  /*68a0*/  UISETP.NE.AND UP0, UPT, UR39, 0x1, UPT ;  /* 0x000000012700788c */ /* 0x000fe2000bf05270 */
[----:B------:R-:W-:Y:S01]  /*68b0*/  IADD3 R87, PT, PT, R87, 0x1, RZ ;  /* 0x0000000157577810 */ /* 0x000fe20007ffe0ff */
[----:B------:R-:W-:Y:S02]  /*68c0*/  USHF.L.U32 UR50, UR16, 0x6, URZ ;  /* 0x0000000610327899 */ /* 0x000fe400080006ff */
[----:B------:R-:W-:Y:S07]  /*68d0*/  USHF.L.U32 UR49, UR20, 0x7, URZ ;  /* 0x0000000714317899 */ /* 0x000fee00080006ff */
[----:B------:R-:W2:Y:S01]  /*68e0*/  @!UP0 LDCU.128 UR12, c[0x0][0xb10] ;  /* 0x00016200ff0c87ac */ /* 0x000ea20008000c00 */
[----:B------:R-:W3:Y:S01]  /*68f0*/  @!UP0 LDCU UR5, c[0x0][0xb0c] ;  /* 0x00016180ff0587ac */ /* 0x000ee20008000800 */
[----:B------:R-:W4:Y:S01]  /*6900*/  @!UP0 LDCU UR10, c[0x0][0xb20] ;  /* 0x00016400ff0a87ac */ /* 0x000f220008000800 */
[----:B--2---:R-:W-:Y:S02]  /*6910*/  UIMAD.WIDE.U32 UR8, UR38, UR12, URZ ;  /* 0x0000000c260872a5 */ /* 0x004fe4000f8e00ff */
[----:B------:R-:W-:Y:S02]  /*6920*/  UIMAD.WIDE.U32 UR6, UR37, UR15, URZ ;  /* 0x0000000f250672a5 */ /* 0x000fe4000f8e00ff */
[----:B------:R-:W-:Y:S03]  /*6930*/  @!UP0 UISETP.NE.AND UP1, UPT, UR14, 0x1, UPT ;  /* 0x000000010e00888c */ /* 0x000fe6000bf25270 */
[----:B------:R-:W-:Y:S01]  /*6940*/  @!UP0 UMOV UR4, UR9 ;  /* 0x0000000900048c82 */ /* 0x000fe20008000000 */
[----:B---3--:R-:W-:Y:S02]  /*6950*/  @!UP0 UISETP.NE.AND UP2, UPT, UR5, 0x1, UPT ;  /* 0x000000010500888c */ /* 0x008fe4000bf45270 */
[----:B------:R-:W-:Y:S01]  /*6960*/  @!UP0 USHF.R.U32.HI UR4, URZ, UR13, UR4 ;  /* 0x0000000dff048299 */ /* 0x000fe20008011604 */
[----:B------:R-:W-:Y:S02]  /*6970*/  @!UP0 UMOV UR6, UR7 ;  /* 0x0000000700068c82 */ /* 0x000fe40008000000 */
[----:B----4-:R-:W-:Y:S02]  /*6980*/  @!UP0 USHF.R.U32.HI UR6, URZ, UR10, UR6 ;  /* 0x0000000aff068299 */ /* 0x010fe40008011606 */
[----:B------:R-:W-:Y:S02]  /*6990*/  @!UP0 USEL UR7, UR38, UR4, !UP2 ;  /* 0x0000000426078287 */ /* 0x000fe4000d000000 */
[----:B------:R-:W-:Y:S04]  /*69a0*/  @!UP0 USEL UR6, UR37, UR6, !UP1 ;  /* 0x0000000625068287 */ /* 0x000fe8000c800000 */
[----:B------:R-:W-:Y:S02]  /*69b0*/  @!UP0 UIADD3 UR4, UPT, UPT, -UR7, UR6, URZ ;  /* 0x0000000607048290 */ /* 0x000fe4000fffe1ff */
[----:B------:R-:W-:Y:S02]  /*69c0*/  @!UP0 UIADD3 UR6, UPT, UPT, UR7, -UR6, URZ ;  /* 0x8000000607068290 */ /* 0x000fe4000fffe0ff */
[----:B------:R-:W-:Y:S02]  /*69d0*/  @!UP0 UIMAD UR38, UR4, UR5, UR38 ;  /* 0x00000005042682a4 */ /* 0x000fe4000f8e0226 */
[----:B------:R-:W-:Y:S02]  /*69e0*/  @!UP0 UIMAD UR37, UR6, UR14, UR37 ;  /* 0x0000000e062582a4 */ /* 0x000fe4000f8e0225 */
[----:B------:R-:W-:Y:S09]  /*69f0*/  ULOP3.LUT UP0, URZ, UR63, 0x1b0, URZ, 0xc0, !UPT ;  /* 0x000001b03fff7892 */ /* 0x000ff2000f80c0ff */
[----:B------:R-:W-:Y:S05]  /*6a00*/  BRA.U !UP0, `(.L_x_119) ;  /* 0x0000000108407547 */ /* 0x000fea000b800000 */
[----:B------:R-:W2:Y:S01]  /*6a10*/  LDCU.64 UR8, c[0x4][0x80] ;  /* 0x01001000ff0877ac */ /* 0x000ea20008000a00 */
[----:B------:R-:W-:Y:S01]  /*6a20*/  MOV R3, 0x0 ;  /* 0x0000000000037802 */ /* 0x000fe20000000f00 */
[----:B------:R-:W-:Y:S02]  /*6a30*/  HFMA2 R12, -RZ, RZ, 0, 5.9604644775390625e-08 ;  /* 0x00000001ff0c7431 */ /* 0x000fe400000001ff */
[----:B------:R-:W-:Y:S02]  /*6a40*/  IMAD.MOV.U32 R8, RZ, RZ, 0x70 ;  /* 0x00000070ff087424 */ /* 0x000fe400078e00ff */
[----:B------:R-:W-:Y:S01]  /*6a50*/  IMAD.MOV.U32 R13, RZ, RZ, RZ ;  /* 0x000000ffff0d7224 */ /* 0x000fe200078e00ff */
[----:B------:R-:W3:Y:S01]  /*6a60*/  LDCU.64 UR6, c[0x4][0x88] ;  /* 0x01001100ff0677ac */ /* 0x000ee20008000a00 */
[----:B------:R-:W4:Y:S01]  /*6a70*/  LDC.64 R2, c[0x4][R3] ;  /* 0x0100000003027b82 */ /* 0x000f220000000a00 */
[----:B------:R-:W1:Y:S01]  /*6a80*/  LDCU.64 UR4, c[0x4][0x8] ;  /* 0x01000100ff0477ac */ /* 0x000e620008000a00 */
[----:B--2---:R-:W-:Y:S01]  /*6a90*/  MOV R5, UR9 ;  /* 0x0000000900057c02 */ /* 0x004fe20008000f00 */
[----:B------:R-:W-:Y:S01]  /*6aa0*/  IMAD.U32 R4, RZ, RZ, UR8 ;  /* 0x00000008ff047e24 */ /* 0x000fe2000f8e00ff */
[----:B---3--:R-:W-:Y:S01]  /*6ab0*/  MOV R7, UR7 ;  /* 0x0000000700077c02 */ /* 0x008fe20008000f00 */
[----:B------:R-:W-:Y:S01]  /*6ac0*/  IMAD.U32 R6, RZ, RZ, UR6 ;  /* 0x00000006ff067e24 */ /* 0x000fe2000f8e00ff */
[----:B-1----:R-:W-:Y:S01]  /*6ad0*/  MOV R11, UR5 ;  /* 0x00000005000b7c02 */ /* 0x002fe20008000f00 */
[----:B------:R-:W-:Y:S02]  /*6ae0*/  IMAD.U32 R10, RZ, RZ, UR4 ;  /* 0x00000004ff0a7e24 */ /* 0x000fe4000f8e00ff */
[----:B------:R-:W-:Y:S07]  /*6af0*/  LEPC R20, `(.L_x_119) ;  /* 0x000000001014794e */ /* 0x000fee0000000000 */
[----:B----45:R-:W-:Y:S05]  /*6b00*/  CALL.ABS.NOINC R2 ;  /* 0x0000000002007343 */ /* 0x030fea0003c00000 */
.L_x_119:
[----:B------:R-:W-:Y:S01]  /*6b10*/  LOP3.LUT P0, RZ, R94, 0x1b0, RZ, 0xc0, !PT ;  /* 0x000001b05eff7812 */ /* 0x000fe2000780c0ff */
[----:B------:R-:W-:Y:S11]  /*6b20*/  BSSY.RECONVERGENT B6, `(.L_x_120) ;  /* 0x0000013000067945 */ /* 0x000ff60003800200 */
[----:B------:R-:W-:Y:S01]  /*6b30*/  @!UPT UIADD3 URZ, UPT, UPT, URZ, URZ, URZ ;  /* 0x000000fffffff290 */ /* 0x000fe2000fffe0ff */
[----:B------:R-:W-:Y:S05]  /*6b40*/  @!P0 BRA `(.L_x_121) ;  /* 0x0000000000408947 */ /* 0x000fea0003800000 */
        /* <DEDUP_REMOVED lines=16> */
.L_x_121:
[----:B------:R-:W-:Y:S05]  /*6c50*/  BSYNC.RECONVERGENT B6 ;  /* 0x0000000000067941 */ /* 0x000fea0003800200 */
.L_x_120:
[----:B------:R-:W-:Y:S01]  /*6c60*/  R2UR UR4, R86 ;  /* 0x00000000560472ca */ /* 0x000fe200000e0000 */
[----:B------:R-:W-:Y:S01]  /*6c70*/  UISETP.NE.U32.AND UP0, UPT, UR60, URZ, UPT ;  /* 0x000000ff3c00728c */ /* 0x000fe2000bf05070 */
[----:B------:R-:W-:Y:S02]  /*6c80*/  ISETP.NE.U32.AND P4, PT, R82, RZ, PT ;  /* 0x000000ff5200720c */ /* 0x000fe40003f85070 */
[----:B------:R-:W-:Y:S01]  /*6c90*/  ISETP.NE.U32.AND P2, PT, RZ, UR46, PT ;  /* 0x0000002eff007c0c */ /* 0x000fe2000bf45070 */
[----:B------:R-:W-:Y:S01]  /*6ca0*/  UISETP.NE.AND.EX UP1, UPT, UR61, URZ, UPT, UP0 ;  /* 0x000000ff3d00728c */ /* 0x000fe2000bf25300 */
[----:B------:R-:W-:Y:S01]  /*6cb0*/  ISETP.NE.AND.EX P4, PT, R83, RZ, PT, P4 ;  /* 0x000000ff5300720c */ /* 0x000fe20003f85340 */
[----:B------:R-:W-:Y:S01]  /*6cc0*/  UPLOP3.LUT UP0, UPT, UPT, UPT, UPT, 0x40, 0x4 ;  /* 0x000000000004789c */ /* 0x000fe20003f0e870 */
[----:B------:R-:W-:Y:S05]  /*6cd0*/  ISETP.NE.AND.EX P2, PT, RZ, UR47, PT, P2 ;  /* 0x0000002fff007c0c */ /* 0x000fea000bf45320 */
[----:B------:R-:W-:Y:S06]  /*6ce0*/  UISETP.NE.AND UP2, UPT, UR4, URZ, UPT ;  /* 0x000000ff0400728c */ /* 0x000fec000bf45270 */
[----:B------:R-:W-:Y:S05]  /*6cf0*/  PLOP3.LUT P1, PT, PT, PT, UP2, 0x80, 0x8 ;  /* 0x000000000008781c */ /* 0x000fea0003f2f028 */
[----:B------:R-:W-:Y:S06]  /*6d00*/  @UP2 UPLOP3.LUT UP0, UPT, UPT, UPT, UP1, 0x80, 0x8 ;  /* 0x000000000008289c */ /* 0x000fec0003f0f010 */
[----:B------:R-:W-:Y:S01]  /*6d10*/  PLOP3.LUT P0, PT, PT, PT, UP0, 0x80, 0x8 ;  /* 0x000000000008781c */ /* 0x000fe20003f0f008 */
[----:B------:R-:W-:Y:S01]  /*6d20*/  @!UPT UIADD3 URZ, UPT, UPT, URZ, URZ, URZ ;  /* 0x000000fffffff290 */ /* 0x000fe2000fffe0ff */
[----:B------:R-:W-:Y:S11]  /*6d30*/  BRA.U !UP1, `(.L_x_122) ;  /* 0x00000001093c7547 */ /* 0x000ff6000b800000 */
[----:B------:R-:W-:Y:S01]  /*6d40*/  UISETP.NE.U32.AND UP0, UPT, UR46, URZ, UPT ;  /* 0x000000ff2e00728c */ /* 0x000fe2000bf05070 */
[----:B-1----:R-:W-:Y:S01]  /*6d50*/  HFMA2 R0, -RZ, RZ, 0, 5.9604644775390625e-08 ;  /* 0x00000001ff007431 */ /* 0x002fe200000001ff */
[----:B------:R-:W1:Y:S01]  /*6d60*/  LDCU.64 UR8, c[0x0][0x358] ;  /* 0x00006b00ff0877ac */ /* 0x000e620008000a00 */
[----:B------:R-:W-:Y:S01]  /*6d70*/  IMAD.MOV.U32 R84, RZ, RZ, 0x1 ;  /* 0x00000001ff547424 */ /* 0x000fe200078e00ff */
[----:B------:R-:W-:Y:S06]  /*6d80*/  UISETP.NE.AND.EX UP0, UPT, UR47, URZ, UPT, UP0 ;  /* 0x000000ff2f00728c */ /* 0x000fec000bf05300 */
[----:B------:R-:W-:Y:S05]  /*6d90*/  PLOP3.LUT P3, PT, PT, PT, UP0, 0x80, 0x8 ;  /* 0x000000000008781c */ /* 0x000fea0003f6f008 */
[----:B------:R-:W2:Y:S01]  /*6da0*/  @UP0 LDCU.64 UR4, c[0x0][0x888] ;  /* 0x00011100ff0407ac */ /* 0x000ea20008000a00 */
[----:B------:R-:W-:Y:S07]  /*6db0*/  @UP0 UIMAD UR6, UR36, UR60, URZ ;  /* 0x0000003c240602a4 */ /* 0x000fee000f8e02ff */
[----:B------:R-:W-:Y:S01]  /*6dc0*/  @!P3 PRMT R84, R0, 0x7610, R84 ;  /* 0x000076100054b816 */ /* 0x000fe20000000054 */
[----:B--2---:R-:W-:Y:S06]  /*6dd0*/  @UP0 UIMAD.WIDE UR4, UR6, 0x4, UR4 ;  /* 0x00000004060408a5 */ /* 0x004fec000f8e0204 */
[----:B------:R-:W-:Y:S01]  /*6de0*/  IMAD.U32 R2, RZ, RZ, UR4 ;  /* 0x00000004ff027e24 */ /* 0x000fe2000f8e00ff */
[----:B------:R-:W-:Y:S04]  /*6df0*/  MOV R3, UR5 ;  /* 0x0000000500037c02 */ /* 0x000fe80008000f00 */
[----:B------:R-:W2:Y:S01]  /*6e00*/  @!UP0 LDCU UR4, c[0x0][0x880] ;  /* 0x00011000ff0487ac */ /* 0x000ea20008000800 */
[----:B-1---5:R3:W5:Y:S02]  /*6e10*/  @P3 LDG.E R41, desc[UR8][R2.64] ;  /* 0x0000000802293981 */ /* 0x022764000c1e1900 */
[----:B--23--:R-:W-:Y:S02]  /*6e20*/  @!P3 IMAD.U32 R41, RZ, RZ, UR4 ;  /* 0x00000004ff29be24 */ /* 0x00cfe4000f8e00ff */
.L_x_122:
[----:B------:R-:W-:Y:S05]  /*6e30*/  @!P4 BRA `(.L_x_123) ;  /* 0x000000000024c947 */ /* 0x000fea0003800000 */
[----:B------:R-:W-:Y:S01]  /*6e40*/  ISETP.NE.U32.AND P3, PT, R80, RZ, PT ;  /* 0x000000ff5000720c */ /* 0x000fe20003f65070 */
[----:B------:R-:W2:Y:S03]  /*6e50*/  LDCU.64 UR4, c[0x0][0x358] ;  /* 0x00006b00ff0477ac */ /* 0x000ea60008000a00 */
[----:B------:R-:W-:Y:S11]  /*6e60*/  ISETP.NE.AND.EX P3, PT, R81, RZ, PT, P3 ;  /* 0x000000ff5100720c */ /* 0x000ff60003f65330 */
[----:B------:R-:W-:Y:S02]  /*6e70*/  @!UPT UIADD3 URZ, UPT, UPT, URZ, URZ, URZ ;  /* 0x000000fffffff290 */ /* 0x000fe4000fffe0ff */
[----:B------:R-:W3:Y:S01]  /*6e80*/  @P3 LDC.64 R2, c[0x0][0x8a8] ;  /* 0x00022a00ff023b82 */ /* 0x000ee20000000a00 */
[----:B-1----:R-:W-:Y:S04]  /*6e90*/  @P3 IMAD R0, R82, UR36, RZ ;  /* 0x0000002452003c24 */ /* 0x002fe8000f8e02ff */
[----:B---3--:R-:W-:Y:S05]  /*6ea0*/  @P3 IMAD.WIDE R2, R0, 0x4, R2 ;  /* 0x0000000400023825 */ /* 0x008fea00078e0202 */
[----:B--2--5:R2:W5:Y:S02]  /*6eb0*/  @P3 LDG.E R38, desc[UR4][R2.64] ;  /* 0x0000000402263981 */ /* 0x024564000c1e1900 */
[----:B--2---:R-:W3:Y:S02]  /*6ec0*/  @!P3 LDC R38, c[0x0][0x8a0] ;  /* 0x00022800ff26bb82 */ /* 0x004ee40000000800 */
.L_x_123:
[----:B-----5:R-:W-:Y:S01]  /*6ed0*/  FSETP.NEU.AND P4, PT, R41, RZ, PT ;  /* 0x000000ff2900720b */ /* 0x020fe20003f8d000 */
[----:B------:R-:W-:Y:S01]  /*6ee0*/  BSSY B1, `(.L_x_124) ;  /* 0x0000042000017945 */ /* 0x000fe20003800000 */
[----:B------:R-:W-:Y:S01]  /*6ef0*/  SEL R5, RZ, 0xffffffff, P2 ;  /* 0xffffffffff057807 */ /* 0x000fe20001000000 */
[----:B------:R-:W-:Y:S01]  /*6f00*/  IMAD.MOV.U32 R102, RZ, RZ, 0x1 ;  /* 0x00000001ff667424 */ /* 0x000fe200078e00ff */
[----:B------:R-:W-:Y:S02]  /*6f10*/  LOP3.LUT P3, RZ, R84, 0xff, RZ, 0xc0, !PT ;  /* 0x000000ff54ff7812 */ /* 0x000fe4000786c0ff */
[----:B------:R-:W-:Y:S02]  /*6f20*/  CS2R R78, SRZ ;  /* 0x00000000004e7805 */ /* 0x000fe4000001ff00 */
[----:B------:R-:W-:Y:S02]  /*6f30*/  @P1 SEL R4, RZ, 0xffffffff, P4 ;  /* 0xffffffffff041807 */ /* 0x000fe40002000000 */
[----:B------:R-:W-:Y:S02]  /*6f40*/  CS2R R76, SRZ ;  /* 0x00000000004c7805 */ /* 0x000fe4000001ff00 */
[----:B------:R-:W-:Y:S02]  /*6f50*/  LEA R2, R90, UR44, 0x3 ;  /* 0x0000002c5a027c11 */ /* 0x000fe4000f8e18ff */
[----:B------:R-:W-:Y:S02]  /*6f60*/  CS2R R74, SRZ ;  /* 0x00000000004a7805 */ /* 0x000fe4000001ff00 */
[----:B------:R-:W-:Y:S02]  /*6f70*/  @P0 SEL R4, R5, R4, !P3 ;  /* 0x0000000405040207 */ /* 0x000fe40005800000 */
[----:B------:R-:W-:Y:S02]  /*6f80*/  CS2R R72, SRZ ;  /* 0x0000000000487805 */ /* 0x000fe4000001ff00 */
[----:B------:R-:W-:Y:S02]  /*6f90*/  LEA R100, R36, UR44, 0x3 ;  /* 0x0000002c24647c11 */ /* 0x000fe4000f8e18ff */
[----:B------:R-:W-:Y:S02]  /*6fa0*/  @P1 LOP3.LUT R4, R4, 0x1, RZ, 0xc0, !PT ;  /* 0x0000000104041812 */ /* 0x000fe400078ec0ff */
[----:B------:R-:W-:Y:S02]  /*6fb0*/  SHF.L.U32 R3, R92, 0x1f, RZ ;  /* 0x0000001f5c037819 */ /* 0x000fe400000006ff */
[----:B------:R-:W-:Y:S02]  /*6fc0*/  ISETP.NE.U32.OR P6, PT, R4, 0x1, !P1 ;  /* 0x000000010400780c */ /* 0x000fe40004fc5470 */
[----:B------:R-:W-:Y:S02]  /*6fd0*/  PLOP3.LUT P2, PT, PT, PT, UP1, 0x80, 0x8 ;  /* 0x000000000008781c */ /* 0x000fe40003f4f018 */
[C---:B------:R-:W-:Y:S02]  /*6fe0*/  LEA.HI R39, R36.reuse, R36, RZ, 0x1 ;  /* 0x0000002424277211 */ /* 0x040fe400078f08ff */
[----:B------:R-:W-:Y:S02]  /*6ff0*/  SEL R4, RZ, 0xffffffff, P4 ;  /* 0xffffffffff047807 */ /* 0x000fe40002000000 */
[----:B------:R-:W-:Y:S01]  /*7000*/  P2R R96, PR, RZ, 0x40 ;  /* 0x00000040ff607803 */ /* 0x000fe20000000000 */
[C---:B-1----:R-:W-:Y:S01]  /*7010*/  IMAD.SHL.U32 R0, R39.reuse, 0x40, RZ ;  /* 0x0000004027007824 */ /* 0x042fe200078e00ff */
[----:B------:R-:W-:Y:S03]  /*7020*/  LOP3.LUT R39, R39, 0xffe, RZ, 0xc0, !PT ;  /* 0x00000ffe27277812 */ /* 0x000fe600078ec0ff */
[----:B------:R-:W-:Y:S02]  /*7030*/  @P6 SHF.L.U32 R7, R89, 0x1f, RZ ;  /* 0x0000001f59076819 */ /* 0x000fe400000006ff */
[----:B------:R-:W-:Y:S01]  /*7040*/  @P2 SEL R4, R5, R4, !P3 ;  /* 0x0000000405042207 */ /* 0x000fe20005800000 */
[----:B------:R-:W-:Y:S01]  /*7050*/  IMAD.IADD R39, R36, 0x1, -R39 ;  /* 0x0000000124277824 */ /* 0x000fe200078e0a27 */
[----:B------:R-:W1:Y:S01]  /*7060*/  @P6 SYNCS.PHASECHK.TRANS64.TRYWAIT P1, [R2+URZ+0x220], R7 ;  /* 0x00022007020065a7 */ /* 0x000e6200080211ff */
[----:B------:R-:W-:Y:S02]  /*7070*/  LOP3.LUT R0, R0, 0xffffff80, RZ, 0xc0, !PT ;  /* 0xffffff8000007812 */ /* 0x000fe400078ec0ff */
[----:B------:R-:W-:Y:S03]  /*7080*/  LOP3.LUT R4, R4, 0x1, RZ, 0xc0, !PT ;  /* 0x0000000104047812 */ /* 0x000fe600078ec0ff */
[----:B------:R-:W-:Y:S01]  /*7090*/  IMAD.IADD R0, R37, 0x1, R0 ;  /* 0x0000000125007824 */ /* 0x000fe200078e0200 */
[----:B------:R-:W-:Y:S03]  /*70a0*/  ISETP.NE.U32.AND P5, PT, R4, 0x1, PT ;  /* 0x000000010400780c */ /* 0x000fe60003fa5070 */
[----:B------:R-:W-:Y:S01]  /*70b0*/  IMAD R39, R39, 0x100000, R0 ;  /* 0x0010000027277824 */ /* 0x000fe200078e0200 */
[----:B------:R-:W-:Y:S01]  /*70c0*/  P2R R103, PR, RZ, 0x20 ;  /* 0x00000020ff677803 */ /* 0x000fe20000000000 */
[----:B------:R2:W4:Y:S01]  /*70d0*/  SYNCS.PHASECHK.TRANS64.TRYWAIT P0, [R100+URZ+0x270], R3 ;  /* 0x00027003640075a7 */ /* 0x00052200080011ff */
[----:B-1----:R-:W-:Y:S01]  /*70e0*/  @P6 SEL R102, RZ, 0x1, !P1 ;  /* 0x00000001ff666807 */ /* 0x002fe20004800000 */
[----:B--2---:R-:W-:Y:S06]  /*70f0*/  @!P6 BRA `(.L_x_125) ;  /* 0x000000000080e947 */ /* 0x004fec0003800000 */
[----:B------:R-:W-:Y:S01]  /*7100*/  @P5 IMAD R6, R90, 0x1000, R71 ;  /* 0x000010005a065824 */ /* 0x000fe200078e0247 */
[----:B------:R-:W1:Y:S01]  /*7110*/  S2R R0, SR_CgaCtaId ;  /* 0x0000000000007919 */ /* 0x000e620000008800 */
[----:B------:R-:W-:Y:S01]  /*7120*/  ISETP.NE.AND P1, PT, R102, RZ, PT ;  /* 0x000000ff6600720c */ /* 0x000fe20003f25270 */
[----:B------:R-:W-:Y:S01]  /*7130*/  BSSY B0, `(.L_x_126) ;  /* 0x000000b000007945 */ /* 0x000fe20003800000 */
[----:B------:R-:W-:Y:S01]  /*7140*/  @P5 VIADD R4, R6, UR44 ;  /* 0x0000002c06045c36 */ /* 0x000fe20008000000 */
[----:B------:R-:W-:Y:S02]  /*7150*/  CS2R R74, SRZ ;  /* 0x00000000004a7805 */ /* 0x000fe4000001ff00 */
[----:B------:R-:W-:Y:S02]  /*7160*/  CS2R R72, SRZ ;  /* 0x0000000000487805 */ /* 0x000fe4000001ff00 */
[----:B------:R-:W-:Y:S01]  /*7170*/  CS2R R78, SRZ ;  /* 0x00000000004e7805 */ /* 0x000fe2000001ff00 */
[----:B------:R-:W-:Y:S01]  /*7180*/  @P5 IMAD R4, R93, -0x10, R4 ;  /* 0xfffffff05d045824 */ /* 0x000fe200078e0204 */
[----:B------:R-:W-:Y:S04]  /*7190*/  CS2R R76, SRZ ;  /* 0x00000000004c7805 */ /* 0x000fe8000001ff00 */
[----:B------:R-:W-:Y:S05]  /*71a0*/  @P1 BRA `(.L_x_127) ;  /* 0x00000000000c1947 */ /* 0x000fea0003800000 */
[----:B------:R-:W-:Y:S04]  /*71b0*/  SHF.L.U32 R5, R89, 0x1f, RZ ;  /* 0x0000001f59057819 */ /* 0x000fe800000006ff */
[----:B------:R-:W2:Y:S02]  /*71c0*/  SYNCS.PHASECHK.TRANS64.TRYWAIT P1, [R2+URZ+0x220], R5 ;  /* 0x00022005020075a7 */ /* 0x000ea400080211ff */
[----:B--2---:R-:W-:Y:S05]  /*71d0*/  @!P1 BRA `(.L_x_128) ;  /* 0x0000002c00c49947 */ /* 0x004fea0003800000 */
.L_x_127:
[----:B------:R-:W-:Y:S05]  /*71e0*/  BSYNC B0 ;  /* 0x0000000000007941 */ /* 0x000fea0003800000 */
.L_x_126:
[----:B------:R-:W-:Y:S01]  /*71f0*/  ISETP.NE.AND P1, PT, R103, RZ, PT ;  /* 0x000000ff6700720c */ /* 0x000fe20003f25270 */
[----:B--2---:R-:W-:Y:S02]  /*7200*/  VIADD R5, R2, 0x230 ;  /* 0x0000023002057836 */ /* 0x004fe40000000000 */
[----:B------:R-:W-:Y:S03]  /*7210*/  VIADD R90, R90, 0x1 ;  /* 0x000000015a5a7836 */ /* 0x000fe60000000000 */
[----:B-1----:R-:W-:Y:S07]  /*7220*/  PRMT R0, R0, 0x654, R5 ;  /* 0x0000065400007816 */ /* 0x002fee0000000005 */
[----:B------:R1:W2:Y:S04]  /*7230*/  @P1 LDS.128 R72, [R6+UR44+0x400] ;  /* 0x0004002c06481984 */ /* 0x0002a80008000c00 */
[----:B------:R1:W1:Y:S01]  /*7240*/  @P1 LDS.128 R76, [R4+0x410] ;  /* 0x00041000044c1984 */ /* 0x0002620000000c00 */
[C---:B------:R-:W-:Y:S01]  /*7250*/  ISETP.NE.AND P1, PT, R90.reuse, 0x2, PT ;  /* 0x000000025a00780c */ /* 0x040fe20003f25270 */
[----:B------:R-:W-:Y:S01]  /*7260*/  @!PT LDS RZ, [RZ] ;  /* 0x00000000fffff984 */ /* 0x000fe20000000800 */
[----:B------:R-:W-:Y:S01]  /*7270*/  @!PT LDS RZ, [RZ] ;  /* 0x00000000fffff984 */ /* 0x000fe20000000800 */
[----:B------:R-:W-:Y:S01]  /*7280*/  @!PT LDS RZ, [RZ] ;  /* 0x00000000fffff984 */ /* 0x000fe20000000800 */
[----:B------:R-:W-:Y:S01]  /*7290*/  @!PT LDS RZ, [RZ] ;  /* 0x00000000fffff984 */ /* 0x000fe20000000800 */
[----:B------:R5:W-:Y:S06]  /*72a0*/  MEMBAR.ALL.CTA ;  /* 0x0000000000007992 */ /* 0x000bec0000008000 */
[----:B-----5:R-:W5:Y:S01]  /*72b0*/  FENCE.VIEW.ASYNC.S ;  /* 0x00000000000073c6 */ /* 0x020f620000000000 */
[----:B------:R-:W-:Y:S01]  /*72c0*/  SEL R90, R90, RZ, P1 ;  /* 0x000000ff5a5a7207 */ /* 0x000fe20000800000 */
[----:B-----5:R5:W-:Y:S02]  /*72d0*/  SYNCS.ARRIVE.TRANS64.RED.A1T0 RZ, [R0+URZ], RZ ;  /* 0x000000ff00ff79a7 */ /* 0x020be400081004ff */
[----:B-----5:R-:W-:Y:S04]  /*72e0*/  SEL R0, RZ, 0x1, P1 ;  /* 0x00000001ff007807 */ /* 0x020fe80000800000 */
[----:B--2---:R-:W-:Y:S02]  /*72f0*/  LOP3.LUT R89, R89, R0, RZ, 0x3c, !PT ;  /* 0x0000000059597212 */ /* 0x004fe400078e3cff */
.L_x_125:
[----:B------:R-:W-:Y:S05]  /*7300*/  BSYNC B1 ;  /* 0x0000000000017941 */ /* 0x000fea0003800000 */
.L_x_124:
[----:B------:R-:W-:Y:S04]  /*7310*/  SHF.R.U32.HI R0, RZ, 0x15, R39 ;  /* 0x00000015ff007819 */ /* 0x000fe80000011627 */
[----:B------:R-:W-:Y:S01]  /*7320*/  LOP3.LUT P1, RZ, R0, 0x3, R85, 0x48, !PT ;  /* 0x0000000300ff7812 */ /* 0x000fe20007824855 */
[----:B------:R-:W-:Y:S01]  /*7330*/  @!UPT UIADD3 URZ, UPT, UPT, URZ, URZ, URZ ;  /* 0x000000fffffff290 */ /* 0x000fe2000fffe0ff */
[----:B----4-:R-:W-:Y:S11]  /*7340*/  @P0 BRA `(.L_x_129) ;  /* 0x0000000000080947 */ /* 0x010ff60003800000 */
[----:B------:R-:W2:Y:S02]  /*7350*/  SYNCS.PHASECHK.TRANS64.TRYWAIT P0, [R100+URZ+0x270], R3 ;  /* 0x00027003640075a7 */ /* 0x000ea400080011ff */
[----:B--2---:R-:W-:Y:S05]  /*7360*/  @!P0 BRA `(.L_x_130) ;  /* 0x0000002c00748947 */ /* 0x004fea0003800000 */
.L_x_129:
[----:B------:R-:W-:Y:S05]  /*7370*/  @!P1 BRA `(.L_x_131) ;  /* 0x0000000000409947 */ /* 0x000fea0003800000 */
[----:B------:R-:W4:Y:S01]  /*7380*/  LDCU.64 UR8, c[0x4][0x70] ;  /* 0x01000e00ff0877ac */ /* 0x000f220008000a00 */
[----:B--2---:R-:W-:Y:S01]  /*7390*/  MOV R3, 0x0 ;  /* 0x0000000000037802 */ /* 0x004fe20000000f00 */
[----:B------:R-:W-:Y:S02]  /*73a0*/  HFMA2 R12, -RZ, RZ, 0, 5.9604644775390625e-08 ;  /* 0x00000001ff0c7431 */ /* 0x000fe400000001ff */
[----:B------:R-:W-:Y:S02]  /*73b0*/  IMAD.MOV.U32 R8, RZ, RZ, 0x192 ;  /* 0x00000192ff087424 */ /* 0x000fe400078e00ff */
[----:B------:R-:W-:Y:S01]  /*73c0*/  IMAD.MOV.U32 R13, RZ, RZ, RZ ;  /* 0x000000ffff0d7224 */ /* 0x000fe200078e00ff */
[----:B------:R-:W2:Y:S01]  /*73d0*/  LDCU.64 UR6, c[0x4][0x78] ;  /* 0x01000f00ff0677ac */ /* 0x000ea20008000a00 */
[----:B------:R-:W3:Y:S01]  /*73e0*/  LDC.64 R2, c[0x4][R3] ;  /* 0x0100000003027b82 */ /* 0x000ee20000000a00 */
[----:B------:R-:W5:Y:S01]  /*73f0*/  LDCU.64 UR4, c[0x4][0x10] ;  /* 0x01000200ff0477ac */ /* 0x000f620008000a00 */
[----:B----4-:R-:W-:Y:S01]  /*7400*/  MOV R5, UR9 ;  /* 0x0000000900057c02 */ /* 0x010fe20008000f00 */
[----:B-1----:R-:W-:Y:S01]  /*7410*/  IMAD.U32 R4, RZ, RZ, UR8 ;  /* 0x00000008ff047e24 */ /* 0x002fe2000f8e00ff */
[----:B--2---:R-:W-:Y:S01]  /*7420*/  MOV R7, UR7 ;  /* 0x0000000700077c02 */ /* 0x004fe20008000f00 */
[----:B------:R-:W-:Y:S01]  /*7430*/  IMAD.U32 R6, RZ, RZ, UR6 ;  /* 0x00000006ff067e24 */ /* 0x000fe2000f8e00ff */
[----:B-----5:R-:W-:Y:S01]  /*7440*/  MOV R11, UR5 ;  /* 0x00000005000b7c02 */ /* 0x020fe20008000f00 */
[----:B------:R-:W-:Y:S02]  /*7450*/  IMAD.U32 R10, RZ, RZ, UR4 ;  /* 0x00000004ff0a7e24 */ /* 0x000fe4000f8e00ff */
[----:B------:R-:W-:Y:S07]  /*7460*/  LEPC R20, `(.L_x_131) ;  /* 0x000000001014794e */ /* 0x000fee0000000000 */
[----:B---3--:R-:W-:Y:S05]  /*7470*/  CALL.ABS.NOINC R2 ;  /* 0x0000000002007343 */ /* 0x008fea0003c00000 */
.L_x_131:
[-C--:B------:R-:W-:Y:S01]  /*7480*/  F2FP.F16.E5M2.UNPACK_B R42, R72.reuse ;  /* 0x00000048ff2a723e */ /* 0x080fe200020004ff */
[----:B------:R-:W-:Y:S05]  /*7490*/  WARPSYNC.ALL ;  /* 0x0000000000007948 */ /* 0x000fea0003800000 */
[----:B------:R-:W-:Y:S01]  /*74a0*/  R2UR UR4, R39 ;  /* 0x00000000270472ca */ /* 0x000fe200000e0000 */
[--C-:B------:R-:W-:Y:S01]  /*74b0*/  HADD2.F32 R40, -RZ, R42.reuse.H0_H0 ;  /* 0x2000002aff287230 */ /* 0x100fe20000004100 */
[----:B------:R-:W-:Y:S01]  /*74c0*/  F2FP.F16.E5M2.UNPACK_B R43, R72.H1 ;  /* 0x00000048ff2b723e */ /* 0x000fe200030004ff */
[----:B------:R-:W-:Y:S01]  /*74d0*/  HADD2.F32 R42, -RZ, R42.H1_H1 ;  /* 0x3000002aff2a7230 */ /* 0x000fe20000004100 */
[-C--:B------:R-:W-:Y:S01]  /*74e0*/  F2FP.F16.E5M2.UNPACK_B R45, R73.reuse ;  /* 0x00000049ff2d723e */ /* 0x080fe200020004ff */
[----:B------:R-:W-:Y:S01]  /*74f0*/  BSSY.RECONVERGENT B0, `(.L_x_132) ;  /* 0x0000099000007945 */ /* 0x000fe20003800200 */
[----:B------:R-:W-:Y:S01]  /*7500*/  F2FP.F16.E5M2.UNPACK_B R47, R73.H1 ;  /* 0x00000049ff2f723e */ /* 0x000fe200030004ff */
[--C-:B------:R-:W-:Y:S01]  /*7510*/  HADD2.F32 R44, -RZ, R43.reuse.H0_H0 ;  /* 0x2000002bff2c7230 */ /* 0x100fe20000004100 */
[-C--:B------:R-:W-:Y:S01]  /*7520*/  F2FP.F16.E5M2.UNPACK_B R49, R74.reuse ;  /* 0x0000004aff31723e */ /* 0x080fe200020004ff */
[----:B------:R-:W-:Y:S01]  /*7530*/  HADD2.F32 R46, -RZ, R43.H1_H1 ;  /* 0x3000002bff2e7230 */ /* 0x000fe20000004100 */
[----:B------:R-:W-:Y:S01]  /*7540*/  F2FP.F16.E5M2.UNPACK_B R51, R74.H1 ;  /* 0x0000004aff33723e */ /* 0x000fe200030004ff */
[--C-:B------:R-:W-:Y:S01]  /*7550*/  HADD2.F32 R43, -RZ, R45.reuse.H0_H0 ;  /* 0x2000002dff2b7230 */ /* 0x100fe20000004100 */
[-C--:B------:R-:W-:Y:S01]  /*7560*/  F2FP.F16.E5M2.UNPACK_B R53, R75.reuse ;  /* 0x0000004bff35723e */ /* 0x080fe200020004ff */
[----:B-1----:R-:W-:Y:S01]  /*7570*/  LDTM.16dp32bit_t0_t15.x32 R4, tmem[UR4] ;  /* 0x00000004000479ee */ /* 0x002fe20008a80000 */
[----:B------:R-:W3:Y:S01]  /*7580*/  LDTM.16dp32bit_t16_t31.x32 R4, tmem[UR4+0x20] ;  /* 0x00002004000479ee */ /* 0x000ee20008aa0000 */
[----:B------:R-:W-:Y:S01]  /*7590*/  ISETP.NE.AND P6, PT, R96, RZ, PT ;  /* 0x000000ff6000720c */ /* 0x000fe20003fc5270 */
[----:B------:R-:W-:Y:S01]  /*75a0*/  HADD2.F32 R48, -RZ, R45.H1_H1 ;  /* 0x3000002dff307230 */ /* 0x000fe20000004100 */
[----:B------:R-:W-:Y:S01]  /*75b0*/  IADD3 R109, PT, PT, R71, UR44, RZ ;  /* 0x0000002c476d7c10 */ /* 0x000fe2000fffe0ff */
[----:B------:R-:W-:Y:S01]  /*75c0*/  HADD2.F32 R52, -RZ, R49.H1_H1 ;  /* 0x30000031ff347230 */ /* 0x000fe20000004100 */
[----:B------:R-:W-:Y:S01]  /*75d0*/  SHF.L.U32 R108, R88, 0x4, RZ ;  /* 0x00000004586c7819 */ /* 0x000fe200000006ff */
[----:B------:R-:W-:Y:S01]  /*75e0*/  HADD2.F32 R56, -RZ, R53.H1_H1 ;  /* 0x30000035ff387230 */ /* 0x000fe20000004100 */
[----:B------:R-:W-:Y:S01]  /*75f0*/  F2FP.F16.E5M2.UNPACK_B R55, R75.H1 ;  /* 0x0000004bff37723e */ /* 0x000fe200030004ff */
[--C-:B------:R-:W-:Y:S01]  /*7600*/  HADD2.F32 R45, -RZ, R47.reuse.H0_H0 ;  /* 0x2000002fff2d7230 */ /* 0x100fe20000004100 */
[----:B------:R-:W-:Y:S01]  /*7610*/  IADD3 R101, PT, PT, R109, R108, RZ ;  /* 0x0000006c6d657210 */ /* 0x000fe20007ffe0ff */
[----:B------:R-:W-:Y:S01]  /*7620*/  HADD2.F32 R50, -RZ, R47.H1_H1 ;  /* 0x3000002fff327230 */ /* 0x000fe20000004100 */
[-C--:B------:R-:W-:Y:S01]  /*7630*/  F2FP.F16.E5M2.UNPACK_B R57, R76.reuse ;  /* 0x0000004cff39723e */ /* 0x080fe200020004ff */
[----:B------:R-:W-:Y:S01]  /*7640*/  HADD2.F32 R47, -RZ, R49.H0_H0 ;  /* 0x20000031ff2f7230 */ /* 0x000fe20000004100 */
[----:B------:R-:W-:Y:S01]  /*7650*/  F2FP.F16.E5M2.UNPACK_B R59, R76.H1 ;  /* 0x0000004cff3b723e */ /* 0x000fe200030004ff */
[----:B------:R-:W-:Y:S01]  /*7660*/  HADD2.F32 R49, -RZ, R51.H0_H0 ;  /* 0x20000033ff317230 */ /* 0x000fe20000004100 */
[-C--:B------:R-:W-:Y:S01]  /*7670*/  F2FP.F16.E5M2.UNPACK_B R61, R77.reuse ;  /* 0x0000004dff3d723e */ /* 0x080fe200020004ff */
[----:B------:R-:W-:Y:S01]  /*7680*/  HADD2.F32 R60, -RZ, R57.H1_H1 ;  /* 0x30000039ff3c7230 */ /* 0x000fe20000004100 */
[----:B------:R-:W-:Y:S01]  /*7690*/  F2FP.F16.E5M2.UNPACK_B R63, R77.H1 ;  /* 0x0000004dff3f723e */ /* 0x000fe200030004ff */
[----:B------:R-:W-:Y:S01]  /*76a0*/  HADD2.F32 R54, -RZ, R51.H1_H1 ;  /* 0x30000033ff367230 */ /* 0x000fe20000004100 */
[-C--:B------:R-:W-:Y:S01]  /*76b0*/  F2FP.F16.E5M2.UNPACK_B R65, R78.reuse ;  /* 0x0000004eff41723e */ /* 0x080fe200020004ff */
[----:B------:R-:W-:Y:S01]  /*76c0*/  HADD2.F32 R51, -RZ, R53.H0_H0 ;  /* 0x20000035ff337230 */ /* 0x000fe20000004100 */
[----:B------:R-:W-:Y:S01]  /*76d0*/  F2FP.F16.E5M2.UNPACK_B R67, R78.H1 ;  /* 0x0000004eff43723e */ /* 0x000fe200030004ff */
[----:B------:R-:W-:Y:S01]  /*76e0*/  HADD2.F32 R64, -RZ, R61.H1_H1 ;  /* 0x3000003dff407230 */ /* 0x000fe20000004100 */
[----:B------:R-:W-:Y:S01]  /*76f0*/  ISETP.NE.AND P0, PT, R95, RZ, PT ;  /* 0x000000ff5f00720c */ /* 0x000fe20003f05270 */
[C---:B---3--:R-:W-:Y:S01]  /*7700*/  FMUL R0, R38.reuse, R4 ;  /* 0x0000000426007220 */ /* 0x048fe20000400000 */
[C---:B------:R-:W-:Y:S01]  /*7710*/  FMUL R2, R38.reuse, R5 ;  /* 0x0000000526027220 */ /* 0x040fe20000400000 */
[C---:B------:R-:W-:Y:S01]  /*7720*/  FMUL R4, R38.reuse, R8 ;  /* 0x0000000826047220 */ /* 0x040fe20000400000 */
[C---:B------:R-:W-:Y:S01]  /*7730*/  FMUL R5, R38.reuse, R9 ;  /* 0x0000000926057220 */ /* 0x040fe20000400000 */
[C---:B------:R-:W-:Y:S01]  /*7740*/  FFMA R0, R41.reuse, R40, R0 ;  /* 0x0000002829007223 */ /* 0x040fe20000000000 */
[C---:B------:R-:W-:Y:S01]  /*7750*/  FFMA R2, R41.reuse, R42, R2 ;  /* 0x0000002a29027223 */ /* 0x040fe20000000002 */
[C---:B------:R-:W-:Y:S01]  /*7760*/  FMUL R8, R38.reuse, R12 ;  /* 0x0000000c26087220 */ /* 0x040fe20000400000 */
[C---:B------:R-:W-:Y:S01]  /*7770*/  FMUL R9, R38.reuse, R13 ;  /* 0x0000000d26097220 */ /* 0x040fe20000400000 */
[C---:B------:R-:W-:Y:S01]  /*7780*/  FMUL R12, R38.reuse, R16 ;  /* 0x00000010260c7220 */ /* 0x040fe20000400000 */
[C---:B------:R-:W-:Y:S01]  /*7790*/  FMUL R13, R38.reuse, R17 ;  /* 0x00000011260d7220 */ /* 0x040fe20000400000 */
[C---:B------:R-:W-:Y:S01]  /*77a0*/  FMUL R16, R38.reuse, R20 ;  /* 0x0000001426107220 */ /* 0x040fe20000400000 */
[C---:B------:R-:W-:Y:S01]  /*77b0*/  FMUL R17, R38.reuse, R21 ;  /* 0x0000001526117220 */ /* 0x040fe20000400000 */
[C---:B------:R-:W-:Y:S01]  /*77c0*/  FMUL R20, R38.reuse, R24 ;  /* 0x0000001826147220 */ /* 0x040fe20000400000 */
[C---:B------:R-:W-:Y:S01]  /*77d0*/  FMUL R21, R38.reuse, R25 ;  /* 0x0000001926157220 */ /* 0x040fe20000400000 */
[----:B------:R-:W-:Y:S02]  /*77e0*/  HADD2.F32 R68, -RZ, R65.H1_H1 ;  /* 0x30000041ff447230 */ /* 0x000fe40000004100 */
[C---:B------:R-:W-:Y:S01]  /*77f0*/  FMUL R24, R38.reuse, R28 ;  /* 0x0000001c26187220 */ /* 0x040fe20000400000 */
[C---:B------:R-:W-:Y:S01]  /*7800*/  FMUL R25, R38.reuse, R29 ;  /* 0x0000001d26197220 */ /* 0x040fe20000400000 */
[C---:B------:R-:W-:Y:S01]  /*7810*/  FMUL R28, R38.reuse, R32 ;  /* 0x00000020261c7220 */ /* 0x040fe20000400000 */
[C---:B------:R-:W-:Y:S01]  /*7820*/  FMUL R29, R38.reuse, R33 ;  /* 0x00000021261d7220 */ /* 0x040fe20000400000 */
[C---:B--2---:R-:W-:Y:S01]  /*7830*/  FMUL R3, R38.reuse, R6 ;  /* 0x0000000626037220 */ /* 0x044fe20000400000 */
[C---:B------:R-:W-:Y:S01]  /*7840*/  FMUL R7, R38.reuse, R7 ;  /* 0x0000000726077220 */ /* 0x040fe20000400000 */
[C---:B------:R-:W-:Y:S01]  /*7850*/  FMUL R6, R38.reuse, R10 ;  /* 0x0000000a26067220 */ /* 0x040fe20000400000 */
[C---:B------:R-:W-:Y:S01]  /*7860*/  FMUL R11, R38.reuse, R11 ;  /* 0x0000000b260b7220 */ /* 0x040fe20000400000 */
[C---:B------:R-:W-:Y:S01]  /*7870*/  FFMA R3, R41.reuse, R44, R3 ;  /* 0x0000002c29037223 */ /* 0x040fe20000000003 */
[C---:B------:R-:W-:Y:S01]  /*7880*/  FFMA R7, R41.reuse, R46, R7 ;  /* 0x0000002e29077223 */ /* 0x040fe20000000007 */
[C---:B------:R-:W-:Y:S01]  /*7890*/  FFMA R4, R41.reuse, R43, R4 ;  /* 0x0000002b29047223 */ /* 0x040fe20000000004 */
[----:B------:R-:W-:Y:S01]  /*78a0*/  F2FP.F16.E5M2.UNPACK_B R40, R79 ;  /* 0x0000004fff28723e */ /* 0x000fe200020004ff */
[C---:B------:R-:W-:Y:S01]  /*78b0*/  FFMA R5, R41.reuse, R48, R5 ;  /* 0x0000003029057223 */ /* 0x040fe20000000005 */
[C---:B------:R-:W-:Y:S01]  /*78c0*/  FFMA R6, R41.reuse, R45, R6 ;  /* 0x0000002d29067223 */ /* 0x040fe20000000006 */
[----:B------:R-:W-:Y:S01]  /*78d0*/  F2FP.F16.E5M2.UNPACK_B R42, R79.H1 ;  /* 0x0000004fff2a723e */ /* 0x000fe200030004ff */
[C---:B------:R-:W-:Y:S01]  /*78e0*/  FFMA R11, R41.reuse, R50, R11 ;  /* 0x00000032290b7223 */ /* 0x040fe2000000000b */
[----:B------:R-:W-:Y:S01]  /*78f0*/  FFMA R8, R41, R47, R8 ;  /* 0x0000002f29087223 */ /* 0x000fe20000000008 */
[----:B------:R-:W-:Y:S01]  /*7900*/  F2FP.SATFINITE.E5M2.F32.PACK_AB_MERGE_C R97, R7, R3, RZ ;  /* 0x000000030761723e */ /* 0x000fe200048060ff */
[C---:B------:R-:W-:Y:S01]  /*7910*/  FFMA R9, R41.reuse, R52, R9 ;  /* 0x0000003429097223 */ /* 0x040fe20000000009 */
[----:B------:R-:W-:Y:S01]  /*7920*/  FMUL R10, R38, R14 ;  /* 0x0000000e260a7220 */ /* 0x000fe20000400000 */
[----:B------:R-:W-:Y:S01]  /*7930*/  LEA R109, R90, UR44, 0x3 ;  /* 0x0000002c5a6d7c11 */ /* 0x000fe2000f8e18ff */
[----:B------:R-:W-:Y:S01]  /*7940*/  FMUL R15, R38, R15 ;  /* 0x0000000f260f7220 */ /* 0x000fe20000400000 */
[--C-:B------:R-:W-:Y:S01]  /*7950*/  HADD2.F32 R53, -RZ, R55.reuse.H0_H0 ;  /* 0x20000037ff357230 */ /* 0x100fe20000004100 */
[----:B------:R-:W-:Y:S01]  /*7960*/  F2FP.SATFINITE.E5M2.F32.PACK_AB_MERGE_C R96, R2, R0, R97 ;  /* 0x000000000260723e */ /* 0x000fe20004806061 */
[----:B------:R-:W-:Y:S01]  /*7970*/  FFMA R10, R41, R49, R10 ;  /* 0x00000031290a7223 */ /* 0x000fe2000000000a */
[----:B------:R-:W-:Y:S01]  /*7980*/  F2FP.SATFINITE.E5M2.F32.PACK_AB_MERGE_C R97, R11, R6, RZ ;  /* 0x000000060b61723e */ /* 0x000fe200048060ff */
[C---:B------:R-:W-:Y:S01]  /*7990*/  FFMA R15, R41.reuse, R54, R15 ;  /* 0x00000036290f7223 */ /* 0x040fe2000000000f */
[C---:B------:R-:W-:Y:S01]  /*79a0*/  FFMA R12, R41.reuse, R51, R12 ;  /* 0x00000033290c7223 */ /* 0x040fe2000000000c */
[----:B------:R-:W-:Y:S01]  /*79b0*/  FFMA R13, R41, R56, R13 ;  /* 0x00000038290d7223 */ /* 0x000fe2000000000d */
[----:B------:R-:W-:Y:S01]  /*79c0*/  F2FP.SATFINITE.E5M2.F32.PACK_AB_MERGE_C R97, R5, R4, R97 ;  /* 0x000000040561723e */ /* 0x000fe20004806061 */
[----:B------:R-:W-:Y:S01]  /*79d0*/  HADD2.F32 R58, -RZ, R55.H1_H1 ;  /* 0x30000037ff3a7230 */ /* 0x000fe20000004100 */
[----:B------:R-:W-:Y:S01]  /*79e0*/  F2FP.SATFINITE.E5M2.F32.PACK_AB_MERGE_C R98, R15, R10, RZ ;  /* 0x0000000a0f62723e */ /* 0x000fe200048060ff */
[----:B------:R-:W-:Y:S02]  /*79f0*/  HADD2.F32 R55, -RZ, R57.H0_H0 ;  /* 0x20000039ff377230 */ /* 0x000fe40000004100 */
[C---:B------:R-:W-:Y:S01]  /*7a00*/  FMUL R14, R38.reuse, R18 ;  /* 0x00000012260e7220 */ /* 0x040fe20000400000 */
[C---:B------:R-:W-:Y:S01]  /*7a10*/  FMUL R19, R38.reuse, R19 ;  /* 0x0000001326137220 */ /* 0x040fe20000400000 */
[--C-:B------:R-:W-:Y:S02]  /*7a20*/  HADD2.F32 R57, -RZ, R59.reuse.H0_H0 ;  /* 0x2000003bff397230 */ /* 0x100fe40000004100 */
[C---:B------:R-:W-:Y:S01]  /*7a30*/  FMUL R18, R38.reuse, R22 ;  /* 0x0000001626127220 */ /* 0x040fe20000400000 */
[C---:B------:R-:W-:Y:S01]  /*7a40*/  FFMA R14, R41.reuse, R53, R14 ;  /* 0x00000035290e7223 */ /* 0x040fe2000000000e */
[----:B------:R-:W-:Y:S02]  /*7a50*/  HADD2.F32 R62, -RZ, R59.H1_H1 ;  /* 0x3000003bff3e7230 */ /* 0x000fe40000004100 */
[C---:B------:R-:W-:Y:S01]  /*7a60*/  FFMA R19, R41.reuse, R58, R19 ;  /* 0x0000003a29137223 */ /* 0x040fe20000000013 */
[----:B------:R-:W-:Y:S02]  /*7a70*/  HADD2.F32 R59, -RZ, R61.H0_H0 ;  /* 0x2000003dff3b7230 */ /* 0x000fe40000004100 */
[C---:B------:R-:W-:Y:S01]  /*7a80*/  FMUL R23, R38.reuse, R23 ;  /* 0x0000001726177220 */ /* 0x040fe20000400000 */
[C---:B------:R-:W-:Y:S01]  /*7a90*/  FFMA R16, R41.reuse, R55, R16 ;  /* 0x0000003729107223 */ /* 0x040fe20000000010 */
[C---:B------:R-:W-:Y:S01]  /*7aa0*/  FFMA R17, R41.reuse, R60, R17 ;  /* 0x0000003c29117223 */ /* 0x040fe20000000011 */
[--C-:B------:R-:W-:Y:S02]  /*7ab0*/  HADD2.F32 R61, -RZ, R63.reuse.H0_H0 ;  /* 0x2000003fff3d7230 */ /* 0x100fe40000004100 */
[C---:B------:R-:W-:Y:S01]  /*7ac0*/  FFMA R18, R41.reuse, R57, R18 ;  /* 0x0000003929127223 */ /* 0x040fe20000000012 */
[----:B------:R-:W-:Y:S02]  /*7ad0*/  HADD2.F32 R66, -RZ, R63.H1_H1 ;  /* 0x3000003fff427230 */ /* 0x000fe40000004100 */
[C---:B------:R-:W-:Y:S01]  /*7ae0*/  FMUL R22, R38.reuse, R26 ;  /* 0x0000001a26167220 */ /* 0x040fe20000400000 */
[----:B------:R-:W-:Y:S02]  /*7af0*/  HADD2.F32 R63, -RZ, R65.H0_H0 ;  /* 0x20000041ff3f7230 */ /* 0x000fe40000004100 */
[C---:B------:R-:W-:Y:S01]  /*7b00*/  FFMA R23, R41.reuse, R62, R23 ;  /* 0x0000003e29177223 */ /* 0x040fe20000000017 */
[C---:B------:R-:W-:Y:S01]  /*7b10*/  FMUL R27, R38.reuse, R27 ;  /* 0x0000001b261b7220 */ /* 0x040fe20000400000 */
[C---:B------:R-:W-:Y:S01]  /*7b20*/  FFMA R20, R41.reuse, R59, R20 ;  /* 0x0000003b29147223 */ /* 0x040fe20000000014 */
[C---:B------:R-:W-:Y:S01]  /*7b30*/  FFMA R21, R41.reuse, R64, R21 ;  /* 0x0000004029157223 */ /* 0x040fe20000000015 */
[--C-:B------:R-:W-:Y:S02]  /*7b40*/  HADD2.F32 R65, -RZ, R67.reuse.H0_H0 ;  /* 0x20000043ff417230 */ /* 0x100fe40000004100 */
[C---:B------:R-:W-:Y:S01]  /*7b50*/  FFMA R22, R41.reuse, R61, R22 ;  /* 0x0000003d29167223 */ /* 0x040fe20000000016 */
[----:B------:R-:W-:Y:S02]  /*7b60*/  HADD2.F32 R70, -RZ, R67.H1_H1 ;  /* 0x30000043ff467230 */ /* 0x000fe40000004100 */
[C---:B------:R-:W-:Y:S01]  /*7b70*/  FMUL R26, R38.reuse, R30 ;  /* 0x0000001e261a7220 */ /* 0x040fe20000400000 */
[--C-:B------:R-:W-:Y:S02]  /*7b80*/  HADD2.F32 R67, -RZ, R40.reuse.H0_H0 ;  /* 0x20000028ff437230 */ /* 0x100fe40000004100 */
[C---:B------:R-:W-:Y:S01]  /*7b90*/  FFMA R27, R41.reuse, R66, R27 ;  /* 0x00000042291b7223 */ /* 0x040fe2000000001b */
[C---:B------:R-:W-:Y:S01]  /*7ba0*/  FMUL R31, R38.reuse, R31 ;  /* 0x0000001f261f7220 */ /* 0x040fe20000400000 */
[C---:B------:R-:W-:Y:S01]  /*7bb0*/  FFMA R24, R41.reuse, R63, R24 ;  /* 0x0000003f29187223 */ /* 0x040fe20000000018 */
[----:B------:R-:W-:Y:S02]  /*7bc0*/  HADD2.F32 R40, -RZ, R40.H1_H1 ;  /* 0x30000028ff287230 */ /* 0x000fe40000004100 */
[C---:B------:R-:W-:Y:S01]  /*7bd0*/  FFMA R25, R41.reuse, R68, R25 ;  /* 0x0000004429197223 */ /* 0x040fe20000000019 */
[--C-:B------:R-:W-:Y:S02]  /*7be0*/  HADD2.F32 R69, -RZ, R42.reuse.H0_H0 ;  /* 0x2000002aff457230 */ /* 0x100fe40000004100 */
[C---:B------:R-:W-:Y:S01]  /*7bf0*/  FFMA R26, R41.reuse, R65, R26 ;  /* 0x00000041291a7223 */ /* 0x040fe2000000001a */
[----:B------:R-:W-:Y:S02]  /*7c00*/  HADD2.F32 R42, -RZ, R42.H1_H1 ;  /* 0x3000002aff2a7230 */ /* 0x000fe40000004100 */
[C---:B------:R-:W-:Y:S01]  /*7c10*/  FMUL R30, R38.reuse, R34 ;  /* 0x00000022261e7220 */ /* 0x040fe20000400000 */
[----:B------:R-:W-:Y:S01]  /*7c20*/  FFMA R31, R41, R70, R31 ;  /* 0x00000046291f7223 */ /* 0x000fe2000000001f */
[----:B------:R-:W-:Y:S01]  /*7c30*/  FMUL R35, R38, R35 ;  /* 0x0000002326237220 */ /* 0x000fe20000400000 */
[----:B------:R-:W-:Y:S01]  /*7c40*/  F2FP.SATFINITE.E5M2.F32.PACK_AB_MERGE_C R99, R19, R14, RZ ;  /* 0x0000000e1363723e */ /* 0x000fe200048060ff */
[C---:B------:R-:W-:Y:S01]  /*7c50*/  FFMA R28, R41.reuse, R67, R28 ;  /* 0x00000043291c7223 */ /* 0x040fe2000000001c */
[C---:B------:R-:W-:Y:S01]  /*7c60*/  FFMA R29, R41.reuse, R40, R29 ;  /* 0x00000028291d7223 */ /* 0x040fe2000000001d */
[C---:B------:R-:W-:Y:S01]  /*7c70*/  FFMA R30, R41.reuse, R69, R30 ;  /* 0x00000045291e7223 */ /* 0x040fe2000000001e */
[----:B------:R-:W-:Y:S01]  /*7c80*/  FFMA R35, R41, R42, R35 ;  /* 0x0000002a29237223 */ /* 0x000fe20000000023 */
[----:B------:R-:W-:Y:S02]  /*7c90*/  F2FP.SATFINITE.E5M2.F32.PACK_AB_MERGE_C R98, R9, R8, R98 ;  /* 0x000000080962723e */ /* 0x000fe40004806062 */
[----:B------:R-:W-:Y:S02]  /*7ca0*/  F2FP.SATFINITE.E5M2.F32.PACK_AB_MERGE_C R99, R13, R12, R99 ;  /* 0x0000000c0d63723e */ /* 0x000fe40004806063 */
[----:B------:R-:W-:Y:S02]  /*7cb0*/  F2FP.SATFINITE.E5M2.F32.PACK_AB_MERGE_C R104, R23, R18, RZ ;  /* 0x000000121768723e */ /* 0x000fe400048060ff */
[----:B------:R-:W-:Y:S01]  /*7cc0*/  F2FP.SATFINITE.E5M2.F32.PACK_AB_MERGE_C R105, R27, R22, RZ ;  /* 0x000000161b69723e */ /* 0x000fe200048060ff */
[----:B------:R1:W-:Y:S01]  /*7cd0*/  STS.128 [R71+UR44+0x2400], R96 ;  /* 0x0024006047007988 */ /* 0x0003e20008000c2c */
[----:B------:R-:W-:Y:S02]  /*7ce0*/  F2FP.SATFINITE.E5M2.F32.PACK_AB_MERGE_C R110, R31, R26, RZ ;  /* 0x0000001a1f6e723e */ /* 0x000fe400048060ff */
[----:B------:R-:W-:Y:S02]  /*7cf0*/  F2FP.SATFINITE.E5M2.F32.PACK_AB_MERGE_C R111, R35, R30, RZ ;  /* 0x0000001e236f723e */ /* 0x000fe400048060ff */
[----:B------:R-:W-:Y:S02]  /*7d00*/  F2FP.SATFINITE.E5M2.F32.PACK_AB_MERGE_C R104, R17, R16, R104 ;  /* 0x000000101168723e */ /* 0x000fe40004806068 */
[----:B------:R-:W-:Y:S02]  /*7d10*/  F2FP.SATFINITE.E5M2.F32.PACK_AB_MERGE_C R105, R21, R20, R105 ;  /* 0x000000141569723e */ /* 0x000fe40004806069 */
[----:B------:R-:W-:Y:S02]  /*7d20*/  F2FP.SATFINITE.E5M2.F32.PACK_AB_MERGE_C R106, R25, R24, R110 ;  /* 0x00000018196a723e */ /* 0x000fe4000480606e */
[----:B------:R-:W-:Y:S02]  /*7d30*/  F2FP.SATFINITE.E5M2.F32.PACK_AB_MERGE_C R107, R29, R28, R111 ;  /* 0x0000001c1d6b723e */ /* 0x000fe4000480606f */
[----:B------:R-:W-:Y:S03]  /*7d40*/  @P6 SHF.L.U32 R110, R89, 0x1f, RZ ;  /* 0x0000001f596e6819 */ /* 0x000fe600000006ff */
[----:B------:R1:W-:Y:S01]  /*7d50*/  STS.128 [R101+0x2410], R104 ;  /* 0x0024106865007388 */ /* 0x0003e20000000c00 */
[----:B------:R-:W-:Y:S01]  /*7d60*/  @!PT LDS RZ, [RZ] ;  /* 0x00000000fffff984 */ /* 0x000fe20000000800 */
[----:B------:R-:W-:Y:S01]  /*7d70*/  @!PT LDS RZ, [RZ] ;  /* 0x00000000fffff984 */ /* 0x000fe20000000800 */
[----:B------:R-:W-:Y:S01]  /*7d80*/  @!PT LDS RZ, [RZ] ;  /* 0x00000000fffff984 */ /* 0x000fe20000000800 */
[----:B------:R-:W-:Y:S01]  /*7d90*/  @!PT LDS RZ, [RZ] ;  /* 0x00000000fffff984 */ /* 0x000fe20000000800 */
[----:B------:R2:W-:Y:S07]  /*7da0*/  MEMBAR.ALL.CTA ;  /* 0x0000000000007992 */ /* 0x0005ee0000008000 */
[----:B--2---:R-:W2:Y:S02]  /*7db0*/  FENCE.VIEW.ASYNC.S ;  /* 0x00000000000073c6 */ /* 0x004ea40000000000 */
[----:B--2---:R-:W-:Y:S06]  /*7dc0*/  BAR.SYNC.DEFER_BLOCKING 0x1, 0x80 ;  /* 0x0042000000007b1d */ /* 0x004fec0000010000 */
[----:B------:R-:W-:Y:S05]  /*7dd0*/  @P0 BRA `(.L_x_133) ;  /* 0x0000000000280947 */ /* 0x000fea0003800000 */
[----:B------:R-:W2:Y:S01]  /*7de0*/  LDCU.64 UR6, c[0x0][0x348] ;  /* 0x00006900ff0677ac */ /* 0x000ea20008000a00 */
[----:B------:R-:W-:Y:S01]  /*7df0*/  UIADD3 UR4, UPT, UPT, UR44, 0x2400, URZ ;  /* 0x000024002c047890 */ /* 0x000fe2000fffe0ff */
[----:B------:R-:W-:Y:S05]  /*7e00*/  UMOV UR51, UR36 ;  /* 0x0000002400337c82 */ /* 0x000fea0008000000 */
[----:B------:R-:W-:Y:S04]  /*7e10*/  MOV R94, UR4 ;  /* 0x00000004005e7c02 */ /* 0x000fe80008000f00 */
[----:B------:R-:W-:Y:S01]  /*7e20*/  R2UR UR48, R94 ;  /* 0x000000005e3072ca */ /* 0x000fe200000e0000 */
[----:B--2---:R-:W-:Y:S04]  /*7e30*/  UIADD3 UR4, UP0, UPT, UR6, 0x680, URZ ;  /* 0x0000068006047890 */ /* 0x004fe8000ff1e0ff */
[----:B------:R-:W-:Y:S09]  /*7e40*/  UIADD3.X UR5, UPT, UPT, URZ, UR7, URZ, UP0, !UPT ;  /* 0x00000007ff057290 */ /* 0x000ff200087fe4ff */
[----:B------:R2:W-:Y:S01]  /*7e50*/  UTMASTG.3D [UR48], [UR4] ;  /* 0x00000030040073b5 */ /* 0x0005e20008010000 */
[----:B------:R0:W-:Y:S01]  /*7e60*/  UTMACMDFLUSH ;  /* 0x00000000000079b7 */ /* 0x0001e20000000000 */
[----:B--2---:R-:W-:Y:S04]  /*7e70*/  DEPBAR.LE SB0, 0x1 ;  /* 0x000080400000791a */ /* 0x004fe80000000000 */
.L_x_133:
[----:B------:R-:W-:Y:S05]  /*7e80*/  BSYNC.RECONVERGENT B0 ;  /* 0x0000000000007941 */ /* 0x000fea0003800200 */
.L_x_132:
[----:B------:R-:W-:Y:S06]  /*7e90*/  BAR.SYNC.DEFER_BLOCKING 0x1, 0x80 ;  /* 0x0042000000007b1d */ /* 0x000fec0000010000 */
[----:B------:R-:W2:Y:S01]  /*7ea0*/  @P6 SYNCS.PHASECHK.TRANS64.TRYWAIT P0, [R109+URZ+0x220], R110 ;  /* 0x0002206e6d0065a7 */ /* 0x000ea200080011ff */
[----:B------:R-:W-:Y:S01]  /*7eb0*/  BSSY B1, `(.L_x_134) ;  /* 0x0000020000017945 */ /* 0x000fe20003800000 */
[----:B--2---:R-:W-:Y:S03]  /*7ec0*/  @P6 SEL R102, RZ, 0x1, !P0 ;  /* 0x00000001ff666807 */ /* 0x004fe60004000000 */
[----:B------:R-:W-:Y:S05]  /*7ed0*/  @!P6 BRA `(.L_x_135) ;  /* 0x000000000074e947 */ /* 0x000fea0003800000 */
[----:B------:R-:W-:Y:S01]  /*7ee0*/  ISETP.NE.AND P1, PT, R103, RZ, PT ;  /* 0x000000ff6700720c */ /* 0x000fe20003f25270 */
[----:B------:R-:W2:Y:S01]  /*7ef0*/  S2R R0, SR_CgaCtaId ;  /* 0x0000000000007919 */ /* 0x000ea20000008800 */
[----:B------:R-:W-:Y:S01]  /*7f00*/  ISETP.NE.AND P0, PT, R102, RZ, PT ;  /* 0x000000ff6600720c */ /* 0x000fe20003f05270 */
[----:B------:R-:W-:Y:S10]  /*7f10*/  BSSY B0, `(.L_x_136) ;  /* 0x0000008000007945 */ /* 0x000ff40003800000 */
[----:B------:R-:W-:Y:S05]  /*7f20*/  @P1 IMAD R2, R90, 0x1000, R71 ;  /* 0x000010005a021824 */ /* 0x000fea00078e0247 */
[----:B------:R-:W-:Y:S05]  /*7f30*/  @P1 IADD3 R3, PT, PT, R2, UR44, RZ ;  /* 0x0000002c02031c10 */ /* 0x000fea000fffe0ff */
[----:B------:R-:W-:Y:S01]  /*7f40*/  @P1 IMAD.IADD R3, R3, 0x1, R108 ;  /* 0x0000000103031824 */ /* 0x000fe200078e026c */
[----:B------:R-:W-:Y:S06]  /*7f50*/  @P0 BRA `(.L_x_137) ;  /* 0x00000000000c0947 */ /* 0x000fec0003800000 */
[----:B------:R-:W-:Y:S04]  /*7f60*/  SHF.L.U32 R4, R89, 0x1f, RZ ;  /* 0x0000001f59047819 */ /* 0x000fe800000006ff */
[----:B------:R-:W3:Y:S02]  /*7f70*/  SYNCS.PHASECHK.TRANS64.TRYWAIT P0, [R109+URZ+0x220], R4 ;  /* 0x000220046d0075a7 */ /* 0x000ee400080011ff */
[----:B---3--:R-:W-:Y:S05]  /*7f80*/  @!P0 BRA `(.L_x_138) ;  /* 0x0000002000808947 */ /* 0x008fea0003800000 */
.L_x_137:
[----:B------:R-:W-:Y:S05]  /*7f90*/  BSYNC B0 ;  /* 0x0000000000007941 */ /* 0x000fea0003800000 */
.L_x_136:
[----:B------:R-:W-:Y:S01]  /*7fa0*/  ISETP.NE.AND P0, PT, R103, RZ, PT ;  /* 0x000000ff6700720c */ /* 0x000fe20003f05270 */
[----:B---3--:R-:W-:Y:S02]  /*7fb0*/  VIADD R109, R109, 0x230 ;  /* 0x000002306d6d7836 */ /* 0x008fe40000000000 */
[----:B------:R-:W-:Y:S03]  /*7fc0*/  VIADD R90, R90, 0x1 ;  /* 0x000000015a5a7836 */ /* 0x000fe60000000000 */
[----:B--2---:R-:W-:Y:S07]  /*7fd0*/  PRMT R0, R0, 0x654, R109 ;  /* 0x0000065400007816 */ /* 0x004fee000000006d */
[----:B------:R2:W3:Y:S04]  /*7fe0*/  @P0 LDS.128 R72, [R2+UR44+0x400] ;  /* 0x0004002c02480984 */ /* 0x0004e80008000c00 */
[----:B------:R2:W4:Y:S01]  /*7ff0*/  @P0 LDS.128 R76, [R3+0x410] ;  /* 0x00041000034c0984 */ /* 0x0005220000000c00 */
        /* <DEDUP_REMOVED lines=10> */
[----:B--23--:R-:W-:Y:S02]  /*80a0*/  LOP3.LUT R89, R89, R0, RZ, 0x3c, !PT ;  /* 0x0000000059597212 */ /* 0x00cfe400078e3cff */
.L_x_135:
[----:B------:R-:W-:Y:S05]  /*80b0*/  BSYNC B1 ;  /* 0x0000000000017941 */ /* 0x000fea0003800000 */
.L_x_134:
[----:B------:R-:W-:Y:S05]  /*80c0*/  VIADD R0, R39, 0x40 ;  /* 0x0000004027007836 */ /* 0x000fea0000000000 */
[----:B------:R-:W-:Y:S04]  /*80d0*/  SHF.R.U32.HI R0, RZ, 0x15, R0 ;  /* 0x00000015ff007819 */ /* 0x000fe80000011600 */
[----:B------:R-:W-:Y:S11]  /*80e0*/  LOP3.LUT P0, RZ, R0, 0x3, R85, 0x48, !PT ;  /* 0x0000000300ff7812 */ /* 0x000ff60007804855 */
[----:B------:R-:W-:Y:S02]  /*80f0*/  @!UPT UIADD3 URZ, UPT, UPT, URZ, URZ, URZ ;  /* 0x000000fffffff290 */ /* 0x000fe4000fffe0ff */
[----:B------:R-:W-:Y:S05]  /*8100*/  @!P0 BRA `(.L_x_139) ;  /* 0x0000000000408947 */ /* 0x000fea0003800000 */
[----:B------:R-:W2:Y:S01]  /*8110*/  LDCU.64 UR8, c[0x4][0x70] ;  /* 0x01000e00ff0877ac */ /* 0x000ea20008000a00 */
[----:B------:R-:W-:Y:S01]  /*8120*/  MOV R3, 0x0 ;  /* 0x0000000000037802 */ /* 0x000fe20000000f00 */
[----:B------:R-:W-:Y:S02]  /*8130*/  HFMA2 R12, -RZ, RZ, 0, 5.9604644775390625e-08 ;  /* 0x00000001ff0c7431 */ /* 0x000fe400000001ff */
[----:B------:R-:W-:Y:S02]  /*8140*/  IMAD.MOV.U32 R8, RZ, RZ, 0x192 ;  /* 0x00000192ff087424 */ /* 0x000fe400078e00ff */
[----:B------:R-:W-:Y:S01]  /*8150*/  IMAD.MOV.U32 R13, RZ, RZ, RZ ;  /* 0x000000ffff0d7224 */ /* 0x000fe200078e00ff */
[----:B------:R-:W3:Y:S01]  /*8160*/  LDCU.64 UR6, c[0x4][0x78] ;  /* 0x01000f00ff0677ac */ /* 0x000ee20008000a00 */
[----:B------:R-:W1:Y:S01]  /*8170*/  LDC.64 R2, c[0x4][R3] ;  /* 0x0100000003027b82 */ /* 0x000e620000000a00 */
[----:B------:R-:W5:Y:S01]  /*8180*/  LDCU.64 UR4, c[0x4][0x10] ;  /* 0x01000200ff0477ac */ /* 0x000f620008000a00 */
[----:B--2---:R-:W-:Y:S01]  /*8190*/  MOV R5, UR9 ;  /* 0x0000000900057c02 */ /* 0x004fe20008000f00 */
[----:B------:R-:W-:Y:S01]  /*81a0*/  IMAD.U32 R4, RZ, RZ, UR8 ;  /* 0x00000008ff047e24 */ /* 0x000fe2000f8e00ff */
[----:B---3--:R-:W-:Y:S01]  /*81b0*/  MOV R7, UR7 ;  /* 0x0000000700077c02 */ /* 0x008fe20008000f00 */
[----:B------:R-:W-:Y:S01]  /*81c0*/  IMAD.U32 R6, RZ, RZ, UR6 ;  /* 0x00000006ff067e24 */ /* 0x000fe2000f8e00ff */
[----:B-----5:R-:W-:Y:S01]  /*81d0*/  MOV R11, UR5 ;  /* 0x00000005000b7c02 */ /* 0x020fe20008000f00 */
[----:B------:R-:W-:Y:S02]  /*81e0*/  IMAD.U32 R10, RZ, RZ, UR4 ;  /* 0x00000004ff0a7e24 */ /* 0x000fe4000f8e00ff */
[----:B------:R-:W-:Y:S07]  /*81f0*/  LEPC R20, `(.L_x_139) ;  /* 0x000000001014794e */ /* 0x000fee0000000000 */
[----:B-1--4-:R-:W-:Y:S05]  /*8200*/  CALL.ABS.NOINC R2 ;  /* 0x0000000002007343 */ /* 0x012fea0003c00000 */
.L_x_139:
[----:B------:R-:W-:Y:S01]  /*8210*/  ISETP.NE.AND P0, PT, R95, RZ, PT ;  /* 0x000000ff5f00720c */ /* 0x000fe20003f05270 */
[----:B------:R-:W-:Y:S05]  /*8220*/  WARPSYNC.ALL ;  /* 0x0000000000007948 */ /* 0x000fea0003800000 */
[----:B------:R-:W-:Y:S01]  /*8230*/  R2UR UR4, R39 ;  /* 0x00000000270472ca */ /* 0x000fe200000e0000 */
[----:B------:R-:W2:Y:S01]  /*8240*/  S2UR UR6, SR_CgaCtaId ;  /* 0x00000000000679c3 */ /* 0x000ea20000008800 */
[-C--:B------:R-:W-:Y:S01]  /*8250*/  F2FP.F16.E5M2.UNPACK_B R42, R72.reuse ;  /* 0x00000048ff2a723e */ /* 0x080fe200020004ff */
[----:B------:R-:W-:Y:S01]  /*8260*/  BSSY.RECONVERGENT B0, `(.L_x_140) ;  /* 0x000009c000007945 */ /* 0x000fe20003800200 */
[----:B------:R-:W-:Y:S02]  /*8270*/  F2FP.F16.E5M2.UNPACK_B R72, R72.H1 ;  /* 0x00000048ff48723e */ /* 0x000fe400030004ff */
[-C--:B------:R-:W-:Y:S01]  /*8280*/  F2FP.F16.E5M2.UNPACK_B R46, R73.reuse ;  /* 0x00000049ff2e723e */ /* 0x080fe200020004ff */
[--C-:B------:R-:W-:Y:S01]  /*8290*/  HADD2.F32 R40, -RZ, R42.reuse.H0_H0 ;  /* 0x2000002aff287230 */ /* 0x100fe20000004100 */
[----:B------:R-:W-:Y:S01]  /*82a0*/  F2FP.F16.E5M2.UNPACK_B R73, R73.H1 ;  /* 0x00000049ff49723e */ /* 0x000fe200030004ff */
[----:B------:R-:W-:Y:S01]  /*82b0*/  HADD2.F32 R42, -RZ, R42.H1_H1 ;  /* 0x3000002aff2a7230 */ /* 0x000fe20000004100 */
[-C--:B------:R-:W-:Y:S01]  /*82c0*/  F2FP.F16.E5M2.UNPACK_B R50, R74.reuse ;  /* 0x0000004aff32723e */ /* 0x080fe200020004ff */
[----:B------:R-:W-:Y:S01]  /*82d0*/  HADD2.F32 R43, -RZ, R72.H0_H0 ;  /* 0x20000048ff2b7230 */ /* 0x000fe20000004100 */
[----:B------:R-:W-:Y:S01]  /*82e0*/  F2FP.F16.E5M2.UNPACK_B R74, R74.H1 ;  /* 0x0000004aff4a723e */ /* 0x000fe200030004ff */
[----:B------:R-:W-:Y:S01]  /*82f0*/  LDTM.16dp32bit_t0_t15.x32 R4, tmem[UR4+0x40] ;  /* 0x00004004000479ee */ /* 0x000fe20008a80000 */
[----:B------:R-:W3:Y:S01]  /*8300*/  LDTM.16dp32bit_t16_t31.x32 R4, tmem[UR4+0x60] ;  /* 0x00006004000479ee */ /* 0x000ee20008aa0000 */
[----:B------:R-:W-:Y:S01]  /*8310*/  NOP ;  /* 0x0000000000007918 */ /* 0x000fe20000000000 */
[--C-:B------:R-:W-:Y:S01]  /*8320*/  HADD2.F32 R45, -RZ, R46.reuse.H0_H0 ;  /* 0x2000002eff2d7230 */ /* 0x100fe20000004100 */
[----:B------:R-:W-:Y:S01]  /*8330*/  R2UR UR5, R100 ;  /* 0x00000000640572ca */ /* 0x000fe200000e0000 */
[----:B------:R-:W-:Y:S01]  /*8340*/  HADD2.F32 R46, -RZ, R46.H1_H1 ;  /* 0x3000002eff2e7230 */ /* 0x000fe20000004100 */
[----:B------:R-:W-:Y:S01]  /*8350*/  F2FP.F16.E5M2.UNPACK_B R54, R75 ;  /* 0x0000004bff36723e */ /* 0x000fe200020004ff */
[--C-:B------:R-:W-:Y:S01]  /*8360*/  HADD2.F32 R49, -RZ, R50.reuse.H0_H0 ;  /* 0x20000032ff317230 */ /* 0x100fe20000004100 */
[----:B----4-:R-:W-:Y:S01]  /*8370*/  F2FP.F16.E5M2.UNPACK_B R58, R76 ;  /* 0x0000004cff3a723e */ /* 0x010fe200020004ff */
[----:B------:R-:W-:Y:S01]  /*8380*/  HADD2.F32 R50, -RZ, R50.H1_H1 ;  /* 0x30000032ff327230 */ /* 0x000fe20000004100 */
[----:B------:R-:W-:Y:S01]  /*8390*/  F2FP.F16.E5M2.UNPACK_B R62, R77 ;  /* 0x0000004dff3e723e */ /* 0x000fe200020004ff */
[--C-:B------:R-:W-:Y:S01]  /*83a0*/  HADD2.F32 R53, -RZ, R54.reuse.H0_H0 ;  /* 0x20000036ff357230 */ /* 0x100fe20000004100 */
[----:B------:R-:W-:Y:S01]  /*83b0*/  F2FP.F16.E5M2.UNPACK_B R66, R78 ;  /* 0x0000004eff42723e */ /* 0x000fe200020004ff */
[----:B------:R-:W-:Y:S01]  /*83c0*/  HADD2.F32 R54, -RZ, R54.H1_H1 ;  /* 0x30000036ff367230 */ /* 0x000fe20000004100 */
[----:B------:R-:W-:Y:S01]  /*83d0*/  F2FP.F16.E5M2.UNPACK_B R69, R79 ;  /* 0x0000004fff45723e */ /* 0x000fe200020004ff */
[--C-:B------:R-:W-:Y:S01]  /*83e0*/  HADD2.F32 R57, -RZ, R58.reuse.H0_H0 ;  /* 0x2000003aff397230 */ /* 0x100fe20000004100 */
[----:B------:R-:W-:Y:S01]  /*83f0*/  F2FP.F16.E5M2.UNPACK_B R75, R75.H1 ;  /* 0x0000004bff4b723e */ /* 0x000fe200030004ff */
[----:B------:R-:W-:Y:S01]  /*8400*/  UIADD3 UR4, UPT, UPT, UR5, 0x290, URZ ;  /* 0x0000029005047890 */ /* 0x000fe2000fffe0ff */
[----:B------:R-:W-:Y:S01]  /*8410*/  HADD2.F32 R59, -RZ, R58.H1_H1 ;  /* 0x3000003aff3b7230 */ /* 0x000fe20000004100 */
[----:B------:R-:W-:Y:S01]  /*8420*/  F2FP.F16.E5M2.UNPACK_B R76, R76.H1 ;  /* 0x0000004cff4c723e */ /* 0x000fe200030004ff */
[--C-:B------:R-:W-:Y:S01]  /*8430*/  HADD2.F32 R61, -RZ, R62.reuse.H0_H0 ;  /* 0x2000003eff3d7230 */ /* 0x100fe20000004100 */
[----:B------:R-:W-:Y:S01]  /*8440*/  F2FP.F16.E5M2.UNPACK_B R77, R77.H1 ;  /* 0x0000004dff4d723e */ /* 0x000fe200030004ff */
[----:B------:R-:W-:Y:S01]  /*8450*/  HADD2.F32 R62, -RZ, R62.H1_H1 ;  /* 0x3000003eff3e7230 */ /* 0x000fe20000004100 */
[----:B------:R-:W-:Y:S01]  /*8460*/  F2FP.F16.E5M2.UNPACK_B R78, R78.H1 ;  /* 0x0000004eff4e723e */ /* 0x000fe200030004ff */
[--C-:B------:R-:W-:Y:S01]  /*8470*/  HADD2.F32 R65, -RZ, R66.reuse.H0_H0 ;  /* 0x20000042ff417230 */ /* 0x100fe20000004100 */
[----:B--2---:R-:W-:Y:S01]  /*8480*/  UPRMT UR4, UR6, 0x654, UR4 ;  /* 0x0000065406047896 */ /* 0x004fe20008000004 */
        /* <DEDUP_REMOVED lines=8> */
[----:B------:R-:W-:Y:S01]  /*8510*/  SYNCS.ARRIVE.TRANS64.RED.A1T0 RZ, [UR4], RZ ;  /* 0x000000ffffff79a7 */ /* 0x000fe20008100404 */
        /* <DEDUP_REMOVED lines=15> */
[--C-:B------:R-:W-:Y:S02]  /*8610*/  HADD2.F32 R47, -RZ, R73.reuse.H0_H0 ;  /* 0x20000049ff2f7230 */ /* 0x100fe40000004100 */
[C---:B------:R-:W-:Y:S01]  /*8620*/  FMUL R10, R38.reuse, R10 ;  /* 0x0000000a260a7220 */ /* 0x040fe20000400000 */
[C---:B------:R-:W-:Y:S01]  /*8630*/  FFMA R6, R41.reuse, R43, R6 ;  /* 0x0000002b29067223 */ /* 0x040fe20000000006 */
[----:B------:R-:W-:Y:S02]  /*8640*/  HADD2.F32 R48, -RZ, R73.H1_H1 ;  /* 0x30000049ff307230 */ /* 0x000fe40000004100 */
[C---:B------:R-:W-:Y:S01]  /*8650*/  FFMA R7, R41.reuse, R44, R7 ;  /* 0x0000002c29077223 */ /* 0x040fe20000000007 */
[C---:B------:R-:W-:Y:S01]  /*8660*/  FFMA R8, R41.reuse, R45, R8 ;  /* 0x0000002d29087223 */ /* 0x040fe20000000008 */
[C---:B------:R-:W-:Y:S01]  /*8670*/  FFMA R9, R41.reuse, R46, R9 ;  /* 0x0000002e29097223 */ /* 0x040fe20000000009 */
[----:B------:R-:W-:Y:S01]  /*8680*/  FFMA R10, R41, R47, R10 ;  /* 0x0000002f290a7223 */ /* 0x000fe2000000000a */
[----:B------:R-:W-:Y:S01]  /*8690*/  HADD2.F32 R43, -RZ, R69.H0_H0 ;  /* 0x20000045ff2b7230 */ /* 0x000fe20000004100 */
[----:B-1----:R-:W-:Y:S01]  /*86a0*/  F2FP.SATFINITE.E5M2.F32.PACK_AB_MERGE_C R96, R7, R6, RZ ;  /* 0x000000060760723e */ /* 0x002fe200048060ff */
[C---:B------:R-:W-:Y:S01]  /*86b0*/  FMUL R11, R38.reuse, R11 ;  /* 0x0000000b260b7220 */ /* 0x040fe20000400000 */
[--C-:B------:R-:W-:Y:S02]  /*86c0*/  HADD2.F32 R51, -RZ, R74.reuse.H0_H0 ;  /* 0x2000004aff337230 */ /* 0x100fe40000004100 */
[C---:B------:R-:W-:Y:S01]  /*86d0*/  FMUL R14, R38.reuse, R14 ;  /* 0x0000000e260e7220 */ /* 0x040fe20000400000 */
[----:B------:R-:W-:Y:S01]  /*86e0*/  HADD2.F32 R52, -RZ, R74.H1_H1 ;  /* 0x3000004aff347230 */ /* 0x000fe20000004100 */
[----:B------:R-:W-:Y:S01]  /*86f0*/  F2FP.SATFINITE.E5M2.F32.PACK_AB_MERGE_C R96, R5, R4, R96 ;  /* 0x000000040560723e */ /* 0x000fe20004806060 */
[C---:B------:R-:W-:Y:S01]  /*8700*/  FFMA R11, R41.reuse, R48, R11 ;  /* 0x00000030290b7223 */ /* 0x040fe2000000000b */
[C---:B------:R-:W-:Y:S01]  /*8710*/  FFMA R12, R41.reuse, R49, R12 ;  /* 0x00000031290c7223 */ /* 0x040fe2000000000c */
[C---:B------:R-:W-:Y:S01]  /*8720*/  FFMA R13, R41.reuse, R50, R13 ;  /* 0x00000032290d7223 */ /* 0x040fe2000000000d */
[----:B------:R-:W-:Y:S01]  /*8730*/  FFMA R14, R41, R51, R14 ;  /* 0x00000033290e7223 */ /* 0x000fe2000000000e */
[C---:B------:R-:W-:Y:S01]  /*8740*/  FMUL R15, R38.reuse, R15 ;  /* 0x0000000f260f7220 */ /* 0x040fe20000400000 */
[----:B------:R-:W-:Y:S01]  /*8750*/  F2FP.F16.E5M2.UNPACK_B R79, R79.H1 ;  /* 0x0000004fff4f723e */ /* 0x000fe200030004ff */
[--C-:B------:R-:W-:Y:S01]  /*8760*/  HADD2.F32 R55, -RZ, R75.reuse.H0_H0 ;  /* 0x2000004bff377230 */ /* 0x100fe20000004100 */
[----:B------:R-:W-:Y:S01]  /*8770*/  F2FP.SATFINITE.E5M2.F32.PACK_AB_MERGE_C R97, R11, R10, RZ ;  /* 0x0000000a0b61723e */ /* 0x000fe200048060ff */
[C---:B------:R-:W-:Y:S01]  /*8780*/  FFMA R15, R41.reuse, R52, R15 ;  /* 0x00000034290f7223 */ /* 0x040fe2000000000f */
[C---:B------:R-:W-:Y:S01]  /*8790*/  FFMA R16, R41.reuse, R53, R16 ;  /* 0x0000003529107223 */ /* 0x040fe20000000010 */
[----:B------:R-:W-:Y:S01]  /*87a0*/  FFMA R17, R41, R54, R17 ;  /* 0x0000003629117223 */ /* 0x000fe20000000011 */
[----:B------:R-:W-:Y:S01]  /*87b0*/  F2FP.SATFINITE.E5M2.F32.PACK_AB_MERGE_C R97, R9, R8, R97 ;  /* 0x000000080961723e */ /* 0x000fe20004806061 */
[----:B------:R-:W-:Y:S01]  /*87c0*/  HADD2.F32 R56, -RZ, R75.H1_H1 ;  /* 0x3000004bff387230 */ /* 0x000fe20000004100 */
[----:B------:R-:W-:Y:S01]  /*87d0*/  F2FP.SATFINITE.E5M2.F32.PACK_AB_MERGE_C R98, R15, R14, RZ ;  /* 0x0000000e0f62723e */ /* 0x000fe200048060ff */
[C---:B------:R-:W-:Y:S01]  /*87e0*/  FMUL R18, R38.reuse, R18 ;  /* 0x0000001226127220 */ /* 0x040fe20000400000 */
[C---:B------:R-:W-:Y:S01]  /*87f0*/  FMUL R19, R38.reuse, R19 ;  /* 0x0000001326137220 */ /* 0x040fe20000400000 */
[--C-:B------:R-:W-:Y:S02]  /*8800*/  HADD2.F32 R58, -RZ, R76.reuse.H0_H0 ;  /* 0x2000004cff3a7230 */ /* 0x100fe40000004100 */
[C---:B------:R-:W-:Y:S01]  /*8810*/  FMUL R3, R38.reuse, R22 ;  /* 0x0000001626037220 */ /* 0x040fe20000400000 */
[C---:B------:R-:W-:Y:S01]  /*8820*/  FFMA R18, R41.reuse, R55, R18 ;  /* 0x0000003729127223 */ /* 0x040fe20000000012 */
[----:B------:R-:W-:Y:S02]  /*8830*/  HADD2.F32 R60, -RZ, R76.H1_H1 ;  /* 0x3000004cff3c7230 */ /* 0x000fe40000004100 */
        /* <DEDUP_REMOVED lines=42> */
[----:B------:R-:W-:Y:S03]  /*8ae0*/  IADD3 R70, PT, PT, R36, 0x1, RZ ;  /* 0x0000000124467810 */ /* 0x000fe60007ffe0ff */
        /* <DEDUP_REMOVED lines=10> */
[----:B------:R-:W-:Y:S02]  /*8b90*/  UIADD3 UR9, UPT, UPT, UR49, 0x40, URZ ;  /* 0x0000004031097890 */ /* 0x000fe4000fffe0ff */
[----:B------:R-:W-:Y:S01]  /*8ba0*/  UIADD3 UR8, UPT, UPT, UR44, 0x3400, URZ ;  /* 0x000034002c087890 */ /* 0x000fe2000fffe0ff */
[----:B------:R-:W-:Y:S01]  /*8bb0*/  UMOV UR10, UR50 ;  /* 0x00000032000a7c82 */ /* 0x000fe20008000000 */
[----:B------:R-:W-:Y:S01]  /*8bc0*/  UMOV UR11, UR36 ;  /* 0x00000024000b7c82 */ /* 0x000fe20008000000 */
[----:B--2---:R-:W-:Y:S04]  /*8bd0*/  UIADD3 UR4, UP0, UPT, UR6, 0x680, URZ ;  /* 0x0000068006047890 */ /* 0x004fe8000ff1e0ff */
[----:B------:R-:W-:Y:S09]  /*8be0*/  UIADD3.X UR5, UPT, UPT, URZ, UR7, URZ, UP0, !UPT ;  /* 0x00000007ff057290 */ /* 0x000ff200087fe4ff */
[----:B------:R2:W-:Y:S01]  /*8bf0*/  UTMASTG.3D [UR8], [UR4] ;  /* 0x00000008040073b5 */ /* 0x0005e20008010000 */
[----:B------:R0:W-:Y:S01]  /*8c00*/  UTMACMDFLUSH ;  /* 0x00000000000079b7 */ /* 0x0001e20000000000 */
[----:B--2---:R-:W-:Y:S04]  /*8c10*/  DEPBAR.LE SB0, 0x1 ;  /* 0x000080400000791a */ /* 0x004fe80000000000 */
.L_x_141:
[----:B------:R-:W-:Y:S05]  /*8c20*/  BSYNC.RECONVERGENT B0 ;  /* 0x0000000000007941 */ /* 0x000fea0003800200 */
.L_x_140:
[----:B------:R-:W-:Y:S01]  /*8c30*/  BAR.SYNC.DEFER_BLOCKING 0x1, 0x80 ;  /* 0x0042000000007b1d */ /* 0x000fe20000010000 */
[----:B------:R-:W-:Y:S01]  /*8c40*/  ISETP.NE.AND P0, PT, R87, 0x2, PT ;  /* 0x000000025700780c */ /* 0x000fe20003f05270 */
[----:B------:R-:W-:Y:S01]  /*8c50*/  UISETP.NE.AND UP0, UPT, UR45, URZ, UPT ;  /* 0x000000ff2d00728c */ /* 0x000fe2000bf05270 */
[----:B------:R-:W-:Y:S01]  /*8c60*/  ISETP.NE.AND P1, PT, R70, 0x4, PT ;  /* 0x000000044600780c */ /* 0x000fe20003f25270 */
[----:B------:R-:W-:Y:S01]  /*8c70*/  UIADD3 UR20, UPT, UPT, UR37, UR62, URZ ;  /* 0x0000003e25147290 */ /* 0x000fe2000fffe0ff */
[----:B------:R-:W-:Y:S01]  /*8c80*/  SEL R0, RZ, 0x1, P0 ;  /* 0x00000001ff007807 */ /* 0x000fe20000000000 */
[----:B------:R-:W-:Y:S01]  /*8c90*/  UIADD3 UR16, UPT, UPT, UR38, UR59, URZ ;  /* 0x0000003b26107290 */ /* 0x000fe2000fffe0ff */
[----:B------:R-:W-:Y:S02]  /*8ca0*/  SEL R3, RZ, 0x1, P1 ;  /* 0x00000001ff037807 */ /* 0x000fe40000800000 */
[----:B------:R-:W-:Y:S02]  /*8cb0*/  LOP3.LUT R91, R91, R0, RZ, 0x3c, !PT ;  /* 0x000000005b5b7212 */ /* 0x000fe400078e3cff */
[----:B------:R-:W-:Y:S02]  /*8cc0*/  LOP3.LUT R92, R92, R3, RZ, 0x3c, !PT ;  /* 0x000000035c5c7212 */ /* 0x000fe400078e3cff */
[----:B------:R-:W-:Y:S02]  /*8cd0*/  SEL R87, R87, RZ, P0 ;  /* 0x000000ff57577207 */ /* 0x000fe40000000000 */
[----:B------:R-:W-:Y:S01]  /*8ce0*/  SEL R36, R70, RZ, P1 ;  /* 0x000000ff46247207 */ /* 0x000fe20000800000 */
[----:B------:R-:W-:Y:S01]  /*8cf0*/  UMOV UR36, UR58 ;  /* 0x0000003a00247c82 */ /* 0x000fe20008000000 */
[----:B------:R-:W-:Y:S05]  /*8d00*/  BRA.U UP0, `(.L_x_142) ;  /* 0xffffffd500987547 */ /* 0x000fea000b83ffff */
[----:B------:R-:W-:Y:S05]  /*8d10*/  EXIT ;  /* 0x000000000000794d */ /* 0x000fea0003800000 */
.L_x_25:
[----:B-1----:R1:W2:Y:S02]  /*8d20*/  SYNCS.PHASECHK.TRANS64.TRYWAIT P0, [R0+URZ+0x2c0], R3 ;  /* 0x0002c003000075a7 */ /* 0x0022a400080011ff */
[----:B--2---:R-:W-:Y:S05]  /*8d30*/  @!P0 NANOSLEEP.SYNCS 0x989680 ;  /* 0x009896800000895d */ /* 0x004fea0003900000 */
[----:B------:R-:W2:Y:S02]  /*8d40*/  @!P0 SYNCS.PHASECHK.TRANS64 P0, [R0+URZ+0x2c0], R3 ;  /* 0x0002c003000085a7 */ /* 0x000ea400080010ff */
[----:B--2---:R-:W-:Y:S05]  /*8d50*/  @!P0 BRA `(.L_x_25) ;  /* 0xfffffffc00f08947 */ /* 0x004fea000383ffff */
[----:B------:R-:W-:Y:S05]  /*8d60*/  BRA `(.L_x_143) ;  /* 0xffffff9000107947 */ /* 0x000fea000383ffff */
.L_x_28:
[----:B-1----:R-:W-:-:S07]  /*8d70*/  MOV R0, UR33 ;  /* 0x0000002100007c02 */ /* 0x002fce0008000f00 */
.L_x_144:
[----:B-1----:R1:W2:Y:S02]  /*8d80*/  SYNCS.PHASECHK.TRANS64.TRYWAIT P0, [R0+URZ+0x110], R3 ;  /* 0x00011003000075a7 */ /* 0x0022a400080011ff */
[----:B--2---:R-:W-:Y:S05]  /*8d90*/  @!P0 NANOSLEEP.SYNCS 0x989680 ;  /* 0x009896800000895d */ /* 0x004fea0003900000 */
[----:B------:R-:W2:Y:S02]  /*8da0*/  @!P0 SYNCS.PHASECHK.TRANS64 P0, [R0+URZ+0x110], R3 ;  /* 0x00011003000085a7 */ /* 0x000ea400080010ff */
[----:B--2---:R-:W-:Y:S05]  /*8db0*/  @!P0 BRA `(.L_x_144) ;  /* 0xfffffffc00f08947 */ /* 0x004fea000383ffff */
[----:B------:R-:W-:Y:S05]  /*8dc0*/  BRA `(.L_x_27) ;  /* 0xffffff9000547947 */ /* 0x000fea000383ffff */
.L_x_35:
[----:B-1----:R-:W-:-:S07]  /*8dd0*/  MOV R0, UR17 ;  /* 0x0000001100007c02 */ /* 0x002fce0008000f00 */
.L_x_145:
[----:B-1----:R1:W2:Y:S02]  /*8de0*/  SYNCS.PHASECHK.TRANS64.TRYWAIT P0, [R0+URZ+0x110], R3 ;  /* 0x00011003000075a7 */ /* 0x0022a400080011ff */
[----:B--2---:R-:W-:Y:S05]  /*8df0*/  @!P0 NANOSLEEP.SYNCS 0x989680 ;  /* 0x009896800000895d */ /* 0x004fea0003900000 */
[----:B------:R-:W2:Y:S02]  /*8e00*/  @!P0 SYNCS.PHASECHK.TRANS64 P0, [R0+URZ+0x110], R3 ;  /* 0x00011003000085a7 */ /* 0x000ea400080010ff */
[----:B--2---:R-:W-:Y:S05]  /*8e10*/  @!P0 BRA `(.L_x_145) ;  /* 0xfffffffc00f08947 */ /* 0x004fea000383ffff */
[----:B------:R-:W-:Y:S05]  /*8e20*/  BRA `(.L_x_34) ;  /* 0xffffff9400147947 */ /* 0x000fea000383ffff */
.L_x_40:
[----:B-1----:R1:W2:Y:S02]  /*8e30*/  SYNCS.PHASECHK.TRANS64.TRYWAIT P0, [R3+URZ+0x250], R0 ;  /* 0x00025000030075a7 */ /* 0x0022a400080011ff */
[----:B--2---:R-:W-:Y:S05]  /*8e40*/  @!P0 NANOSLEEP.SYNCS 0x989680 ;  /* 0x009896800000895d */ /* 0x004fea0003900000 */
[----:B------:R-:W2:Y:S02]  /*8e50*/  @!P0 SYNCS.PHASECHK.TRANS64 P0, [R3+URZ+0x250], R0 ;  /* 0x00025000030085a7 */ /* 0x000ea400080010ff */
[----:B--2---:R-:W-:Y:S05]  /*8e60*/  @!P0 BRA `(.L_x_40) ;  /* 0xfffffffc00f08947 */ /* 0x004fea000383ffff */
[----:B------:R-:W-:Y:S05]  /*8e70*/  BRA `(.L_x_146) ;  /* 0xffffff9400b47947 */ /* 0x000fea000383ffff */
.L_x_44:
[----:B-1----:R-:W-:-:S07]  /*8e80*/  MOV R0, UR4 ;  /* 0x0000000400007c02 */ /* 0x002fce0008000f00 */
.L_x_147:
[----:B-1----:R1:W2:Y:S02]  /*8e90*/  SYNCS.PHASECHK.TRANS64.TRYWAIT P0, [R0+URZ], R3 ;  /* 0x00000003000075a7 */ /* 0x0022a400080011ff */
[----:B--2---:R-:W-:Y:S05]  /*8ea0*/  @!P0 NANOSLEEP.SYNCS 0x989680 ;  /* 0x009896800000895d */ /* 0x004fea0003900000 */
[----:B------:R-:W2:Y:S02]  /*8eb0*/  @!P0 SYNCS.PHASECHK.TRANS64 P0, [R0+URZ], R3 ;  /* 0x00000003000085a7 */ /* 0x000ea400080010ff */
[----:B--2---:R-:W-:Y:S05]  /*8ec0*/  @!P0 BRA `(.L_x_147) ;  /* 0xfffffffc00f08947 */ /* 0x004fea000383ffff */
[----:B------:R-:W-:Y:S05]  /*8ed0*/  BRA `(.L_x_148) ;  /* 0xffffff9c00587947 */ /* 0x000fea000383ffff */
.L_x_45:
[----:B------:R-:W-:-:S07]  /*8ee0*/  MOV R0, UR5 ;  /* 0x0000000500007c02 */ /* 0x000fce0008000f00 */
.L_x_149:
[----:B-1----:R1:W2:Y:S02]  /*8ef0*/  SYNCS.PHASECHK.TRANS64.TRYWAIT P0, [R0+URZ], R3 ;  /* 0x00000003000075a7 */ /* 0x0022a400080011ff */
[----:B--2---:R-:W-:Y:S05]  /*8f00*/  @!P0 NANOSLEEP.SYNCS 0x989680 ;  /* 0x009896800000895d */ /* 0x004fea0003900000 */
[----:B------:R-:W2:Y:S02]  /*8f10*/  @!P0 SYNCS.PHASECHK.TRANS64 P0, [R0+URZ], R3 ;  /* 0x00000003000085a7 */ /* 0x000ea400080010ff */
[----:B--2---:R-:W-:Y:S05]  /*8f20*/  @!P0 BRA `(.L_x_149) ;  /* 0xfffffffc00f08947 */ /* 0x004fea000383ffff */
[----:B------:R-:W-:Y:S05]  /*8f30*/  BRA `(.L_x_150) ;  /* 0xffffff9c00647947 */ /* 0x000fea000383ffff */
.L_x_46:
[----:B------:R-:W-:-:S07]  /*8f40*/  MOV R0, UR5 ;  /* 0x0000000500007c02 */ /* 0x000fce0008000f00 */
.L_x_151:
[----:B-1----:R1:W2:Y:S02]  /*8f50*/  SYNCS.PHASECHK.TRANS64.TRYWAIT P0, [R0+URZ], R3 ;  /* 0x00000003000075a7 */ /* 0x0022a400080011ff */
[----:B--2---:R-:W-:Y:S05]  /*8f60*/  @!P0 NANOSLEEP.SYNCS 0x989680 ;  /* 0x009896800000895d */ /* 0x004fea0003900000 */
[----:B------:R-:W2:Y:S02]  /*8f70*/  @!P0 SYNCS.PHASECHK.TRANS64 P0, [R0+URZ], R3 ;  /* 0x00000003000085a7 */ /* 0x000ea400080010ff */
[----:B--2---:R-:W-:Y:S05]  /*8f80*/  @!P0 BRA `(.L_x_151) ;  /* 0xfffffffc00f08947 */ /* 0x004fea000383ffff */
[----:B------:R-:W-:Y:S05]  /*8f90*/  BRA `(.L_x_152) ;  /* 0xffffff9c00707947 */ /* 0x000fea000383ffff */
.L_x_47:
[----:B------:R-:W-:-:S07]  /*8fa0*/  MOV R0, UR5 ;  /* 0x0000000500007c02 */ /* 0x000fce0008000f00 */
.L_x_153:
[----:B-1----:R1:W2:Y:S02]  /*8fb0*/  SYNCS.PHASECHK.TRANS64.TRYWAIT P0, [R0+URZ], R3 ;  /* 0x00000003000075a7 */ /* 0x0022a400080011ff */
[----:B--2---:R-:W-:Y:S05]  /*8fc0*/  @!P0 NANOSLEEP.SYNCS 0x989680 ;  /* 0x009896800000895d */ /* 0x004fea0003900000 */
[----:B------:R-:W2:Y:S02]  /*8fd0*/  @!P0 SYNCS.PHASECHK.TRANS64 P0, [R0+URZ], R3 ;  /* 0x00000003000085a7 */ /* 0x000ea400080010ff */
[----:B--2---:R-:W-:Y:S05]  /*8fe0*/  @!P0 BRA `(.L_x_153) ;  /* 0xfffffffc00f08947 */ /* 0x004fea000383ffff */
[----:B------:R-:W-:Y:S05]  /*8ff0*/  BRA `(.L_x_154) ;  /* 0xffffff9c007c7947 */ /* 0x000fea000383ffff */
.L_x_48:
[----:B------:R-:W-:-:S07]  /*9000*/  MOV R0, UR5 ;  /* 0x0000000500007c02 */ /* 0x000fce0008000f00 */
.L_x_155:
[----:B-1----:R1:W2:Y:S02]  /*9010*/  SYNCS.PHASECHK.TRANS64.TRYWAIT P0, [R0+URZ], R3 ;  /* 0x00000003000075a7 */ /* 0x0022a400080011ff */
[----:B--2---:R-:W-:Y:S05]  /*9020*/  @!P0 NANOSLEEP.SYNCS 0x989680 ;  /* 0x009896800000895d */ /* 0x004fea0003900000 */
[----:B------:R-:W2:Y:S02]  /*9030*/  @!P0 SYNCS.PHASECHK.TRANS64 P0, [R0+URZ], R3 ;  /* 0x00000003000085a7 */ /* 0x000ea400080010ff */
[----:B--2---:R-:W-:Y:S05]  /*9040*/  @!P0 BRA `(.L_x_155) ;  /* 0xfffffffc00f08947 */ /* 0x004fea000383ffff */
[----:B------:R-:W-:Y:S05]  /*9050*/  BRA `(.L_x_156) ;  /* 0xffffff9c00887947 */ /* 0x000fea000383ffff */
.L_x_49:
[----:B------:R-:W-:-:S07]  /*9060*/  MOV R0, UR5 ;  /* 0x0000000500007c02 */ /* 0x000fce0008000f00 */
.L_x_157:
[----:B-1----:R1:W2:Y:S02]  /*9070*/  SYNCS.PHASECHK.TRANS64.TRYWAIT P0, [R0+URZ], R3 ;  /* 0x00000003000075a7 */ /* 0x0022a400080011ff */
[----:B--2---:R-:W-:Y:S05]  /*9080*/  @!P0 NANOSLEEP.SYNCS 0x989680 ;  /* 0x009896800000895d */ /* 0x004fea0003900000 */
[----:B------:R-:W2:Y:S02]  /*9090*/  @!P0 SYNCS.PHASECHK.TRANS64 P0, [R0+URZ], R3 ;  /* 0x00000003000085a7 */ /* 0x000ea400080010ff */
[----:B--2---:R-:W-:Y:S05]  /*90a0*/  @!P0 BRA `(.L_x_157) ;  /* 0xfffffffc00f08947 */ /* 0x004fea000383ffff */
[----:B------:R-:W-:Y:S05]  /*90b0*/  BRA `(.L_x_158) ;  /* 0xffffff9c00947947 */ /* 0x000fea000383ffff */
.L_x_50:
[----:B------:R-:W-:-:S07]  /*90c0*/  MOV R0, UR5 ;  /* 0x0000000500007c02 */ /* 0x000fce0008000f00 */
.L_x_159:
[----:B-1----:R1:W2:Y:S02]  /*90d0*/  SYNCS.PHASECHK.TRANS64.TRYWAIT P0, [R0+URZ], R3 ;  /* 0x00000003000075a7 */ /* 0x0022a400080011ff */
[----:B--2---:R-:W-:Y:S05]  /*90e0*/  @!P0 NANOSLEEP.SYNCS 0x989680 ;  /* 0x009896800000895d */ /* 0x004fea0003900000 */
[----:B------:R-:W2:Y:S02]  /*90f0*/  @!P0 SYNCS.PHASECHK.TRANS64 P0, [R0+URZ], R3 ;  /* 0x00000003000085a7 */ /* 0x000ea400080010ff */
[----:B--2---:R-:W-:Y:S05]  /*9100*/  @!P0 BRA `(.L_x_159) ;  /* 0xfffffffc00f08947 */ /* 0x004fea000383ffff */
[----:B------:R-:W-:Y:S05]  /*9110*/  BRA `(.L_x_160) ;  /* 0xffffff9c00a07947 */ /* 0x000fea000383ffff */
.L_x_51:
[----:B------:R-:W-:-:S07]  /*9120*/  MOV R0, UR5 ;  /* 0x0000000500007c02 */ /* 0x000fce0008000f00 */
.L_x_161:
[----:B-1----:R1:W2:Y:S02]  /*9130*/  SYNCS.PHASECHK.TRANS64.TRYWAIT P0, [R0+URZ], R3 ;  /* 0x00000003000075a7 */ /* 0x0022a400080011ff */
[----:B--2---:R-:W-:Y:S05]  /*9140*/  @!P0 NANOSLEEP.SYNCS 0x989680 ;  /* 0x009896800000895d */ /* 0x004fea0003900000 */
[----:B------:R-:W2:Y:S02]  /*9150*/  @!P0 SYNCS.PHASECHK.TRANS64 P0, [R0+URZ], R3 ;  /* 0x00000003000085a7 */ /* 0x000ea400080010ff */
[----:B--2---:R-:W-:Y:S05]  /*9160*/  @!P0 BRA `(.L_x_161) ;  /* 0xfffffffc00f08947 */ /* 0x004fea000383ffff */
[----:B------:R-:W-:Y:S05]  /*9170*/  BRA `(.L_x_162) ;  /* 0xffffff9c00ac7947 */ /* 0x000fea000383ffff */
.L_x_52:
[----:B------:R-:W-:-:S07]  /*9180*/  MOV R0, UR5 ;  /* 0x0000000500007c02 */ /* 0x000fce0008000f00 */
.L_x_163:
[----:B-1----:R1:W2:Y:S02]  /*9190*/  SYNCS.PHASECHK.TRANS64.TRYWAIT P0, [R0+URZ], R3 ;  /* 0x00000003000075a7 */ /* 0x0022a400080011ff */
[----:B--2---:R-:W-:Y:S05]  /*91a0*/  @!P0 NANOSLEEP.SYNCS 0x989680 ;  /* 0x009896800000895d */ /* 0x004fea0003900000 */
[----:B------:R-:W2:Y:S02]  /*91b0*/  @!P0 SYNCS.PHASECHK.TRANS64 P0, [R0+URZ], R3 ;  /* 0x00000003000085a7 */ /* 0x000ea400080010ff */
[----:B--2---:R-:W-:Y:S05]  /*91c0*/  @!P0 BRA `(.L_x_163) ;  /* 0xfffffffc00f08947 */ /* 0x004fea000383ffff */
[----:B------:R-:W-:Y:S05]  /*91d0*/  BRA `(.L_x_164) ;  /* 0xffffff9c00b87947 */ /* 0x000fea000383ffff */
.L_x_53:
[----:B------:R-:W-:-:S07]  /*91e0*/  MOV R0, UR5 ;  /* 0x0000000500007c02 */ /* 0x000fce0008000f00 */
.L_x_165:
[----:B-1----:R1:W2:Y:S02]  /*91f0*/  SYNCS.PHASECHK.TRANS64.TRYWAIT P0, [R0+URZ], R3 ;  /* 0x00000003000075a7 */ /* 0x0022a400080011ff */
[----:B--2---:R-:W-:Y:S05]  /*9200*/  @!P0 NANOSLEEP.SYNCS 0x989680 ;  /* 0x009896800000895d */ /* 0x004fea0003900000 */
[----:B------:R-:W2:Y:S02]  /*9210*/  @!P0 SYNCS.PHASECHK.TRANS64 P0, [R0+URZ], R3 ;  /* 0x00000003000085a7 */ /* 0x000ea400080010ff */
[----:B--2---:R-:W-:Y:S05]  /*9220*/  @!P0 BRA `(.L_x_165) ;  /* 0xfffffffc00f08947 */ /* 0x004fea000383ffff */
[----:B------:R-:W-:Y:S05]  /*9230*/  BRA `(.L_x_166) ;  /* 0xffffff9c00c47947 */ /* 0x000fea000383ffff */
.L_x_54:
[----:B------:R-:W-:-:S07]  /*9240*/  MOV R0, UR5 ;  /* 0x0000000500007c02 */ /* 0x000fce0008000f00 */
.L_x_167:
[----:B-1----:R1:W2:Y:S02]  /*9250*/  SYNCS.PHASECHK.TRANS64.TRYWAIT P0, [R0+URZ], R3 ;  /* 0x00000003000075a7 */ /* 0x0022a400080011ff */
[----:B--2---:R-:W-:Y:S05]  /*9260*/  @!P0 NANOSLEEP.SYNCS 0x989680 ;  /* 0x009896800000895d */ /* 0x004fea0003900000 */
[----:B------:R-:W2:Y:S02]  /*9270*/  @!P0 SYNCS.PHASECHK.TRANS64 P0, [R0+URZ], R3 ;  /* 0x00000003000085a7 */ /* 0x000ea400080010ff */
[----:B--2---:R-:W-:Y:S05]  /*9280*/  @!P0 BRA `(.L_x_167) ;  /* 0xfffffffc00f08947 */ /* 0x004fea000383ffff */
[----:B------:R-:W-:Y:S05]  /*9290*/  BRA `(.L_x_168) ;  /* 0xffffff9c00d07947 */ /* 0x000fea000383ffff */
.L_x_55:
[----:B------:R-:W-:-:S07]  /*92a0*/  MOV R0, UR5 ;  /* 0x0000000500007c02 */ /* 0x000fce0008000f00 */
.L_x_169:
[----:B-1----:R1:W2:Y:S02]  /*92b0*/  SYNCS.PHASECHK.TRANS64.TRYWAIT P0, [R0+URZ], R3 ;  /* 0x00000003000075a7 */ /* 0x0022a400080011ff */
[----:B--2---:R-:W-:Y:S05]  /*92c0*/  @!P0 NANOSLEEP.SYNCS 0x989680 ;  /* 0x009896800000895d */ /* 0x004fea0003900000 */
[----:B------:R-:W2:Y:S02]  /*92d0*/  @!P0 SYNCS.PHASECHK.TRANS64 P0, [R0+URZ], R3 ;  /* 0x00000003000085a7 */ /* 0x000ea400080010ff */
[----:B--2---:R-:W-:Y:S05]  /*92e0*/  @!P0 BRA `(.L_x_169) ;  /* 0xfffffffc00f08947 */ /* 0x004fea000383ffff */
[----:B------:R-:W-:Y:S05]  /*92f0*/  BRA `(.L_x_170) ;  /* 0xffffff9c00dc7947 */ /* 0x000fea000383ffff */
.L_x_56:
[----:B------:R-:W-:-:S07]  /*9300*/  MOV R0, UR5 ;  /* 0x0000000500007c02 */ /* 0x000fce0008000f00 */
.L_x_171:
[----:B-1----:R1:W2:Y:S02]  /*9310*/  SYNCS.PHASECHK.TRANS64.TRYWAIT P0, [R0+URZ], R3 ;  /* 0x00000003000075a7 */ /* 0x0022a400080011ff */
[----:B--2---:R-:W-:Y:S05]  /*9320*/  @!P0 NANOSLEEP.SYNCS 0x989680 ;  /* 0x009896800000895d */ /* 0x004fea0003900000 */
[----:B------:R-:W2:Y:S02]  /*9330*/  @!P0 SYNCS.PHASECHK.TRANS64 P0, [R0+URZ], R3 ;  /* 0x00000003000085a7 */ /* 0x000ea400080010ff */
[----:B--2---:R-:W-:Y:S05]  /*9340*/  @!P0 BRA `(.L_x_171) ;  /* 0xfffffffc00f08947 */ /* 0x004fea000383ffff */
[----:B------:R-:W-:Y:S05]  /*9350*/  BRA `(.L_x_172) ;  /* 0xffffff9c00e87947 */ /* 0x000fea000383ffff */
.L_x_57:
[----:B------:R-:W-:-:S07]  /*9360*/  MOV R0, UR5 ;  /* 0x0000000500007c02 */ /* 0x000fce0008000f00 */
.L_x_173:
[----:B-1----:R1:W2:Y:S02]  /*9370*/  SYNCS.PHASECHK.TRANS64.TRYWAIT P0, [R0+URZ], R3 ;  /* 0x00000003000075a7 */ /* 0x0022a400080011ff */
[----:B--2---:R-:W-:Y:S05]  /*9380*/  @!P0 NANOSLEEP.SYNCS 0x989680 ;  /* 0x009896800000895d */ /* 0x004fea0003900000 */
[----:B------:R-:W2:Y:S02]  /*9390*/  @!P0 SYNCS.PHASECHK.TRANS64 P0, [R0+URZ], R3 ;  /* 0x00000003000085a7 */ /* 0x000ea400080010ff */
[----:B--2---:R-:W-:Y:S05]  /*93a0*/  @!P0 BRA `(.L_x_173) ;  /* 0xfffffffc00f08947 */ /* 0x004fea000383ffff */
[----:B------:R-:W-:Y:S05]  /*93b0*/  BRA `(.L_x_174) ;  /* 0xffffff9c00f47947 */ /* 0x000fea000383ffff */
.L_x_58:
[----:B------:R-:W-:-:S07]  /*93c0*/  MOV R0, UR5 ;  /* 0x0000000500007c02 */ /* 0x000fce0008000f00 */
.L_x_175:
[----:B-1----:R1:W2:Y:S02]  /*93d0*/  SYNCS.PHASECHK.TRANS64.TRYWAIT P0, [R0+URZ], R3 ;  /* 0x00000003000075a7 */ /* 0x0022a400080011ff */
[----:B--2---:R-:W-:Y:S05]  /*93e0*/  @!P0 NANOSLEEP.SYNCS 0x989680 ;  /* 0x009896800000895d */ /* 0x004fea0003900000 */
[----:B------:R-:W2:Y:S02]  /*93f0*/  @!P0 SYNCS.PHASECHK.TRANS64 P0, [R0+URZ], R3 ;  /* 0x00000003000085a7 */ /* 0x000ea400080010ff */
[----:B--2---:R-:W-:Y:S05]  /*9400*/  @!P0 BRA `(.L_x_175) ;  /* 0xfffffffc00f08947 */ /* 0x004fea000383ffff */
[----:B------:R-:W-:Y:S05]  /*9410*/  BRA `(.L_x_176) ;  /* 0xffffffa000007947 */ /* 0x000fea000383ffff */
.L_x_59:
[----:B------:R-:W-:-:S07]  /*9420*/  MOV R0, UR5 ;  /* 0x0000000500007c02 */ /* 0x000fce0008000f00 */
.L_x_177:
[----:B-1----:R1:W2:Y:S02]  /*9430*/  SYNCS.PHASECHK.TRANS64.TRYWAIT P0, [R0+URZ], R3 ;  /* 0x00000003000075a7 */ /* 0x0022a400080011ff */
[----:B--2---:R-:W-:Y:S05]  /*9440*/  @!P0 NANOSLEEP.SYNCS 0x989680 ;  /* 0x009896800000895d */ /* 0x004fea0003900000 */
[----:B------:R-:W2:Y:S02]  /*9450*/  @!P0 SYNCS.PHASECHK.TRANS64 P0, [R0+URZ], R3 ;  /* 0x00000003000085a7 */ /* 0x000ea400080010ff */
[----:B--2---:R-:W-:Y:S05]  /*9460*/  @!P0 BRA `(.L_x_177) ;  /* 0xfffffffc00f08947 */ /* 0x004fea000383ffff */
[----:B------:R-:W-:Y:S05]  /*9470*/  BRA `(.L_x_178) ;  /* 0xffffffa0000c7947 */ /* 0x000fea000383ffff */
.L_x_60:
[----:B------:R-:W-:-:S07]  /*9480*/  MOV R0, UR5 ;  /* 0x0000000500007c02 */ /* 0x000fce0008000f00 */
.L_x_179:
[----:B-1----:R1:W2:Y:S02]  /*9490*/  SYNCS.PHASECHK.TRANS64.TRYWAIT P0, [R0+URZ], R3 ;  /* 0x00000003000075a7 */ /* 0x0022a400080011ff */
[----:B--2---:R-:W-:Y:S05]  /*94a0*/  @!P0 NANOSLEEP.SYNCS 0x989680 ;  /* 0x009896800000895d */ /* 0x004fea0003900000 */
[----:B------:R-:W2:Y:S02]  /*94b0*/  @!P0 SYNCS.PHASECHK.TRANS64 P0, [R0+URZ], R3 ;  /* 0x00000003000085a7 */ /* 0x000ea400080010ff */
[----:B--2---:R-:W-:Y:S05]  /*94c0*/  @!P0 BRA `(.L_x_179) ;  /* 0xfffffffc00f08947 */ /* 0x004fea000383ffff */
[----:B------:R-:W-:Y:S05]  /*94d0*/  BRA `(.L_x_180) ;  /* 0xffffffa000187947 */ /* 0x000fea000383ffff */
.L_x_61:
[----:B------:R-:W-:-:S07]  /*94e0*/  MOV R0, UR5 ;  /* 0x0000000500007c02 */ /* 0x000fce0008000f00 */
.L_x_181:
[----:B-1----:R1:W2:Y:S02]  /*94f0*/  SYNCS.PHASECHK.TRANS64.TRYWAIT P0, [R0+URZ], R3 ;  /* 0x00000003000075a7 */ /* 0x0022a400080011ff */
[----:B--2---:R-:W-:Y:S05]  /*9500*/  @!P0 NANOSLEEP.SYNCS 0x989680 ;  /* 0x009896800000895d */ /* 0x004fea0003900000 */
[----:B------:R-:W2:Y:S02]  /*9510*/  @!P0 SYNCS.PHASECHK.TRANS64 P0, [R0+URZ], R3 ;  /* 0x00000003000085a7 */ /* 0x000ea400080010ff */
[----:B--2---:R-:W-:Y:S05]  /*9520*/  @!P0 BRA `(.L_x_181) ;  /* 0xfffffffc00f08947 */ /* 0x004fea000383ffff */
[----:B------:R-:W-:Y:S05]  /*9530*/  BRA `(.L_x_182) ;  /* 0xffffffa000247947 */ /* 0x000fea000383ffff */
.L_x_62:
[----:B------:R-:W-:-:S07]  /*9540*/  MOV R0, UR5 ;  /* 0x0000000500007c02 */ /* 0x000fce0008000f00 */
.L_x_183:
[----:B-1----:R1:W2:Y:S02]  /*9550*/  SYNCS.PHASECHK.TRANS64.TRYWAIT P0, [R0+URZ], R3 ;  /* 0x00000003000075a7 */ /* 0x0022a400080011ff */
[----:B--2---:R-:W-:Y:S05]  /*9560*/  @!P0 NANOSLEEP.SYNCS 0x989680 ;  /* 0x009896800000895d */ /* 0x004fea0003900000 */
[----:B------:R-:W2:Y:S02]  /*9570*/  @!P0 SYNCS.PHASECHK.TRANS64 P0, [R0+URZ], R3 ;  /* 0x00000003000085a7 */ /* 0x000ea400080010ff */
[----:B--2---:R-:W-:Y:S05]  /*9580*/  @!P0 BRA `(.L_x_183) ;  /* 0xfffffffc00f08947 */ /* 0x004fea000383ffff */
[----:B------:R-:W-:Y:S05]  /*9590*/  BRA `(.L_x_184) ;  /* 0xffffffa000307947 */ /* 0x000fea000383ffff */
.L_x_63:
[----:B------:R-:W-:-:S07]  /*95a0*/  MOV R0, UR5 ;  /* 0x0000000500007c02 */ /* 0x000fce0008000f00 */
.L_x_185:
[----:B-1----:R1:W2:Y:S02]  /*95b0*/  SYNCS.PHASECHK.TRANS64.TRYWAIT P0, [R0+URZ], R3 ;  /* 0x00000003000075a7 */ /* 0x0022a400080011ff */
[----:B--2---:R-:W-:Y:S05]  /*95c0*/  @!P0 NANOSLEEP.SYNCS 0x989680 ;  /* 0x009896800000895d */ /* 0x004fea0003900000 */
[----:B------:R-:W2:Y:S02]  /*95d0*/  @!P0 SYNCS.PHASECHK.TRANS64 P0, [R0+URZ], R3 ;  /* 0x00000003000085a7 */ /* 0x000ea400080010ff */
[----:B--2---:R-:W-:Y:S05]  /*95e0*/  @!P0 BRA `(.L_x_185) ;  /* 0xfffffffc00f08947 */ /* 0x004fea000383ffff */
[----:B------:R-:W-:Y:S05]  /*95f0*/  BRA `(.L_x_186) ;  /* 0xffffffa0003c7947 */ /* 0x000fea000383ffff */
.L_x_64:
[----:B------:R-:W-:-:S07]  /*9600*/  MOV R0, UR5 ;  /* 0x0000000500007c02 */ /* 0x000fce0008000f00 */
.L_x_187:
[----:B-1----:R1:W2:Y:S02]  /*9610*/  SYNCS.PHASECHK.TRANS64.TRYWAIT P0, [R0+URZ], R3 ;  /* 0x00000003000075a7 */ /* 0x0022a400080011ff */
[----:B--2---:R-:W-:Y:S05]  /*9620*/  @!P0 NANOSLEEP.SYNCS 0x989680 ;  /* 0x009896800000895d */ /* 0x004fea0003900000 */
[----:B------:R-:W2:Y:S02]  /*9630*/  @!P0 SYNCS.PHASECHK.TRANS64 P0, [R0+URZ], R3 ;  /* 0x00000003000085a7 */ /* 0x000ea400080010ff */
[----:B--2---:R-:W-:Y:S05]  /*9640*/  @!P0 BRA `(.L_x_187) ;  /* 0xfffffffc00f08947 */ /* 0x004fea000383ffff */
[----:B------:R-:W-:Y:S05]  /*9650*/  BRA `(.L_x_188) ;  /* 0xffffffa000487947 */ /* 0x000fea000383ffff */
.L_x_65:
[----:B------:R-:W-:-:S07]  /*9660*/  MOV R0, UR5 ;  /* 0x0000000500007c02 */ /* 0x000fce0008000f00 */
.L_x_189:
[----:B-1----:R1:W2:Y:S02]  /*9670*/  SYNCS.PHASECHK.TRANS64.TRYWAIT P0, [R0+URZ], R3 ;  /* 0x00000003000075a7 */ /* 0x0022a400080011ff */
[----:B--2---:R-:W-:Y:S05]  /*9680*/  @!P0 NANOSLEEP.SYNCS 0x989680 ;  /* 0x009896800000895d */ /* 0x004fea0003900000 */
[----:B------:R-:W2:Y:S02]  /*9690*/  @!P0 SYNCS.PHASECHK.TRANS64 P0, [R0+URZ], R3 ;  /* 0x00000003000085a7 */ /* 0x000ea400080010ff */
[----:B--2---:R-:W-:Y:S05]  /*96a0*/  @!P0 BRA `(.L_x_189) ;  /* 0xfffffffc00f08947 */ /* 0x004fea000383ffff */
[----:B------:R-:W-:Y:S05]  /*96b0*/  BRA `(.L_x_190) ;  /* 0xffffffa000547947 */ /* 0x000fea000383ffff */
.L_x_66:
[----:B------:R-:W-:-:S07]  /*96c0*/  MOV R0, UR5 ;  /* 0x0000000500007c02 */ /* 0x000fce0008000f00 */
.L_x_191:
[----:B-1----:R1:W2:Y:S02]  /*96d0*/  SYNCS.PHASECHK.TRANS64.TRYWAIT P0, [R0+URZ], R3 ;  /* 0x00000003000075a7 */ /* 0x0022a400080011ff */
[----:B--2---:R-:W-:Y:S05]  /*96e0*/  @!P0 NANOSLEEP.SYNCS 0x989680 ;  /* 0x009896800000895d */ /* 0x004fea0003900000 */
[----:B------:R-:W2:Y:S02]  /*96f0*/  @!P0 SYNCS.PHASECHK.TRANS64 P0, [R0+URZ], R3 ;  /* 0x00000003000085a7 */ /* 0x000ea400080010ff */
[----:B--2---:R-:W-:Y:S05]  /*9700*/  @!P0 BRA `(.L_x_191) ;  /* 0xfffffffc00f08947 */ /* 0x004fea000383ffff */
[----:B------:R-:W-:Y:S05]  /*9710*/  BRA `(.L_x_192) ;  /* 0xffffffa000607947 */ /* 0x000fea000383ffff */
.L_x_67:
[----:B------:R-:W-:-:S07]  /*9720*/  MOV R0, UR5 ;  /* 0x0000000500007c02 */ /* 0x000fce0008000f00 */
.L_x_193:
[----:B-1----:R1:W2:Y:S02]  /*9730*/  SYNCS.PHASECHK.TRANS64.TRYWAIT P0, [R0+URZ], R3 ;  /* 0x00000003000075a7 */ /* 0x0022a400080011ff */
[----:B--2---:R-:W-:Y:S05]  /*9740*/  @!P0 NANOSLEEP.SYNCS 0x989680 ;  /* 0x009896800000895d */ /* 0x004fea0003900000 */
[----:B------:R-:W2:Y:S02]  /*9750*/  @!P0 SYNCS.PHASECHK.TRANS64 P0, [R0+URZ], R3 ;  /* 0x00000003000085a7 */ /* 0x000ea400080010ff */
[----:B--2---:R-:W-:Y:S05]  /*9760*/  @!P0 BRA `(.L_x_193) ;  /* 0xfffffffc00f08947 */ /* 0x004fea000383ffff */
[----:B------:R-:W-:Y:S05]  /*9770*/  BRA `(.L_x_194) ;  /* 0xffffffa0006c7947 */ /* 0x000fea000383ffff */
.L_x_68:
[----:B------:R-:W-:-:S07]  /*9780*/  MOV R0, UR5 ;  /* 0x0000000500007c02 */ /* 0x000fce0008000f00 */
.L_x_195:
[----:B-1----:R1:W2:Y:S02]  /*9790*/  SYNCS.PHASECHK.TRANS64.TRYWAIT P0, [R0+URZ], R3 ;  /* 0x00000003000075a7 */ /* 0x0022a400080011ff */
[----:B--2---:R-:W-:Y:S05]  /*97a0*/  @!P0 NANOSLEEP.SYNCS 0x989680 ;  /* 0x009896800000895d */ /* 0x004fea0003900000 */
[----:B------:R-:W2:Y:S02]  /*97b0*/  @!P0 SYNCS.PHASECHK.TRANS64 P0, [R0+URZ], R3 ;  /* 0x00000003000085a7 */ /* 0x000ea400080010ff */
[----:B--2---:R-:W-:Y:S05]  /*97c0*/  @!P0 BRA `(.L_x_195) ;  /* 0xfffffffc00f08947 */ /* 0x004fea000383ffff */
[----:B------:R-:W-:Y:S05]  /*97d0*/  BRA `(.L_x_196) ;  /* 0xffffffa000787947 */ /* 0x000fea000383ffff */
.L_x_69:
[----:B------:R-:W-:-:S07]  /*97e0*/  MOV R0, UR5 ;  /* 0x0000000500007c02 */ /* 0x000fce0008000f00 */
.L_x_197:
[----:B-1----:R1:W2:Y:S02]  /*97f0*/  SYNCS.PHASECHK.TRANS64.TRYWAIT P0, [R0+URZ], R3 ;  /* 0x00000003000075a7 */ /* 0x0022a400080011ff */
[----:B--2---:R-:W-:Y:S05]  /*9800*/  @!P0 NANOSLEEP.SYNCS 0x989680 ;  /* 0x009896800000895d */ /* 0x004fea0003900000 */
[----:B------:R-:W2:Y:S02]  /*9810*/  @!P0 SYNCS.PHASECHK.TRANS64 P0, [R0+URZ], R3 ;  /* 0x00000003000085a7 */ /* 0x000ea400080010ff */
[----:B--2---:R-:W-:Y:S05]  /*9820*/  @!P0 BRA `(.L_x_197) ;  /* 0xfffffffc00f08947 */ /* 0x004fea000383ffff */
[----:B------:R-:W-:Y:S05]  /*9830*/  BRA `(.L_x_198) ;  /* 0xffffffa000847947 */ /* 0x000fea000383ffff */
.L_x_70:
[----:B------:R-:W-:-:S07]  /*9840*/  MOV R0, UR5 ;  /* 0x0000000500007c02 */ /* 0x000fce0008000f00 */
.L_x_199:
[----:B-1----:R1:W2:Y:S02]  /*9850*/  SYNCS.PHASECHK.TRANS64.TRYWAIT P0, [R0+URZ], R3 ;  /* 0x00000003000075a7 */ /* 0x0022a400080011ff */
[----:B--2---:R-:W-:Y:S05]  /*9860*/  @!P0 NANOSLEEP.SYNCS 0x989680 ;  /* 0x009896800000895d */ /* 0x004fea0003900000 */
[----:B------:R-:W2:Y:S02]  /*9870*/  @!P0 SYNCS.PHASECHK.TRANS64 P0, [R0+URZ], R3 ;  /* 0x00000003000085a7 */ /* 0x000ea400080010ff */
[----:B--2---:R-:W-:Y:S05]  /*9880*/  @!P0 BRA `(.L_x_199) ;  /* 0xfffffffc00f08947 */ /* 0x004fea000383ffff */
[----:B------:R-:W-:Y:S05]  /*9890*/  BRA `(.L_x_200) ;  /* 0xffffffa000907947 */ /* 0x000fea000383ffff */
.L_x_71:
[----:B------:R-:W-:-:S07]  /*98a0*/  MOV R0, UR5 ;  /* 0x0000000500007c02 */ /* 0x000fce0008000f00 */
.L_x_201:
[----:B-1----:R1:W2:Y:S02]  /*98b0*/  SYNCS.PHASECHK.TRANS64.TRYWAIT P0, [R0+URZ], R3 ;  /* 0x00000003000075a7 */ /* 0x0022a400080011ff */
[----:B--2---:R-:W-:Y:S05]  /*98c0*/  @!P0 NANOSLEEP.SYNCS 0x989680 ;  /* 0x009896800000895d */ /* 0x004fea0003900000 */
[----:B------:R-:W2:Y:S02]  /*98d0*/  @!P0 SYNCS.PHASECHK.TRANS64 P0, [R0+URZ], R3 ;  /* 0x00000003000085a7 */ /* 0x000ea400080010ff */
[----:B--2---:R-:W-:Y:S05]  /*98e0*/  @!P0 BRA `(.L_x_201) ;  /* 0xfffffffc00f08947 */ /* 0x004fea000383ffff */
[----:B------:R-:W-:Y:S05]  /*98f0*/  BRA `(.L_x_202) ;  /* 0xffffffa0009c7947 */ /* 0x000fea000383ffff */
.L_x_72:
[----:B------:R-:W-:-:S07]  /*9900*/  MOV R0, UR5 ;  /* 0x0000000500007c02 */ /* 0x000fce0008000f00 */
.L_x_203:
[----:B-1----:R1:W2:Y:S02]  /*9910*/  SYNCS.PHASECHK.TRANS64.TRYWAIT P0, [R0+URZ], R3 ;  /* 0x00000003000075a7 */ /* 0x0022a400080011ff */
[----:B--2---:R-:W-:Y:S05]  /*9920*/  @!P0 NANOSLEEP.SYNCS 0x989680 ;  /* 0x009896800000895d */ /* 0x004fea0003900000 */
[----:B------:R-:W2:Y:S02]  /*9930*/  @!P0 SYNCS.PHASECHK.TRANS64 P0, [R0+URZ], R3 ;  /* 0x00000003000085a7 */ /* 0x000ea400080010ff */
[----:B--2---:R-:W-:Y:S05]  /*9940*/  @!P0 BRA `(.L_x_203) ;  /* 0xfffffffc00f08947 */ /* 0x004fea000383ffff */
[----:B------:R-:W-:Y:S05]  /*9950*/  BRA `(.L_x_204) ;  /* 0xffffffa000a87947 */ /* 0x000fea000383ffff */
.L_x_73:
[----:B------:R-:W-:-:S07]  /*9960*/  MOV R0, UR5 ;  /* 0x0000000500007c02 */ /* 0x000fce0008000f00 */
.L_x_205:
[----:B-1----:R1:W2:Y:S02]  /*9970*/  SYNCS.PHASECHK.TRANS64.TRYWAIT P0, [R0+URZ], R3 ;  /* 0x00000003000075a7 */ /* 0x0022a400080011ff */
[----:B--2---:R-:W-:Y:S05]  /*9980*/  @!P0 NANOSLEEP.SYNCS 0x989680 ;  /* 0x009896800000895d */ /* 0x004fea0003900000 */
[----:B------:R-:W2:Y:S02]  /*9990*/  @!P0 SYNCS.PHASECHK.TRANS64 P0, [R0+URZ], R3 ;  /* 0x00000003000085a7 */ /* 0x000ea400080010ff */
[----:B--2---:R-:W-:Y:S05]  /*99a0*/  @!P0 BRA `(.L_x_205) ;  /* 0xfffffffc00f08947 */ /* 0x004fea000383ffff */
[----:B------:R-:W-:Y:S05]  /*99b0*/  BRA `(.L_x_206) ;  /* 0xffffffa000b47947 */ /* 0x000fea000383ffff */
.L_x_74:
[----:B------:R-:W-:-:S07]  /*99c0*/  MOV R0, UR5 ;  /* 0x0000000500007c02 */ /* 0x000fce0008000f00 */
.L_x_207:
[----:B-1----:R1:W2:Y:S02]  /*99d0*/  SYNCS.PHASECHK.TRANS64.TRYWAIT P0, [R0+URZ], R3 ;  /* 0x00000003000075a7 */ /* 0x0022a400080011ff */
[----:B--2---:R-:W-:Y:S05]  /*99e0*/  @!P0 NANOSLEEP.SYNCS 0x989680 ;  /* 0x009896800000895d */ /* 0x004fea0003900000 */
[----:B------:R-:W2:Y:S02]  /*99f0*/  @!P0 SYNCS.PHASECHK.TRANS64 P0, [R0+URZ], R3 ;  /* 0x00000003000085a7 */ /* 0x000ea400080010ff */
[----:B--2---:R-:W-:Y:S05]  /*9a00*/  @!P0 BRA `(.L_x_207) ;  /* 0xfffffffc00f08947 */ /* 0x004fea000383ffff */
[----:B------:R-:W-:Y:S05]  /*9a10*/  BRA `(.L_x_208) ;  /* 0xffffffa000c07947 */ /* 0x000fea000383ffff */
.L_x_75:
[----:B------:R-:W-:-:S07]  /*9a20*/  MOV R0, UR5 ;  /* 0x0000000500007c02 */ /* 0x000fce0008000f00 */
.L_x_209:
[----:B-1----:R1:W2:Y:S02]  /*9a30*/  SYNCS.PHASECHK.TRANS64.TRYWAIT P0, [R0+URZ], R3 ;  /* 0x00000003000075a7 */ /* 0x0022a400080011ff */
[----:B--2---:R-:W-:Y:S05]  /*9a40*/  @!P0 NANOSLEEP.SYNCS 0x989680 ;  /* 0x009896800000895d */ /* 0x004fea0003900000 */
[----:B------:R-:W2:Y:S02]  /*9a50*/  @!P0 SYNCS.PHASECHK.TRANS64 P0, [R0+URZ], R3 ;  /* 0x00000003000085a7 */ /* 0x000ea400080010ff */
[----:B--2---:R-:W-:Y:S05]  /*9a60*/  @!P0 BRA `(.L_x_209) ;  /* 0xfffffffc00f08947 */ /* 0x004fea000383ffff */
[----:B------:R-:W-:Y:S05]  /*9a70*/  BRA `(.L_x_210) ;  /* 0xffffffa000cc7947 */ /* 0x000fea000383ffff */
.L_x_76:
[----:B------:R-:W-:-:S07]  /*9a80*/  MOV R0, UR5 ;  /* 0x0000000500007c02 */ /* 0x000fce0008000f00 */
.L_x_211:
[----:B-1----:R1:W2:Y:S02]  /*9a90*/  SYNCS.PHASECHK.TRANS64.TRYWAIT P0, [R0+URZ], R3 ;  /* 0x00000003000075a7 */ /* 0x0022a400080011ff */
[----:B--2---:R-:W-:Y:S05]  /*9aa0*/  @!P0 NANOSLEEP.SYNCS 0x989680 ;  /* 0x009896800000895d */ /* 0x004fea0003900000 */
[----:B------:R-:W2:Y:S02]  /*9ab0*/  @!P0 SYNCS.PHASECHK.TRANS64 P0, [R0+URZ], R3 ;  /* 0x00000003000085a7 */ /* 0x000ea400080010ff */
[----:B--2---:R-:W-:Y:S05]  /*9ac0*/  @!P0 BRA `(.L_x_211) ;  /* 0xfffffffc00f08947 */ /* 0x004fea000383ffff */
[----:B------:R-:W-:Y:S05]  /*9ad0*/  BRA `(.L_x_212) ;  /* 0xffffffa000d87947 */ /* 0x000fea000383ffff */
.L_x_79:
[----:B--2---:R2:W3:Y:S02]  /*9ae0*/  SYNCS.PHASECHK.TRANS64.TRYWAIT P0, [R2+URZ+0x2b0], R5 ;  /* 0x0002b005020075a7 */ /* 0x0044e400080011ff */
[----:B---3--:R-:W-:Y:S05]  /*9af0*/  @!P0 NANOSLEEP.SYNCS 0x989680 ;  /* 0x009896800000895d */ /* 0x008fea0003900000 */
[----:B------:R-:W3:Y:S02]  /*9b00*/  @!P0 SYNCS.PHASECHK.TRANS64 P0, [R2+URZ+0x2b0], R5 ;  /* 0x0002b005020085a7 */ /* 0x000ee400080010ff */
[----:B---3--:R-:W-:Y:S05]  /*9b10*/  @!P0 BRA `(.L_x_79) ;  /* 0xfffffffc00f08947 */ /* 0x008fea000383ffff */
[----:B------:R-:W-:Y:S05]  /*9b20*/  BRA `(.L_x_213) ;  /* 0xffffffa4003c7947 */ /* 0x000fea000383ffff */
.L_x_80:
[----:B------:R-:W-:-:S07]  /*9b30*/  MOV R2, UR4 ;  /* 0x0000000400027c02 */ /* 0x000fce0008000f00 */
.L_x_214:
[----:B--2---:R2:W3:Y:S02]  /*9b40*/  SYNCS.PHASECHK.TRANS64.TRYWAIT P0, [R2+URZ+0x260], R5 ;  /* 0x00026005020075a7 */ /* 0x0044e400080011ff */
[----:B---3--:R-:W-:Y:S05]  /*9b50*/  @!P0 NANOSLEEP.SYNCS 0x989680 ;  /* 0x009896800000895d */ /* 0x008fea0003900000 */
[----:B------:R-:W3:Y:S02]  /*9b60*/  @!P0 SYNCS.PHASECHK.TRANS64 P0, [R2+URZ+0x260], R5 ;  /* 0x00026005020085a7 */ /* 0x000ee400080010ff */
[----:B---3--:R-:W-:Y:S05]  /*9b70*/  @!P0 BRA `(.L_x_214) ;  /* 0xfffffffc00f08947 */ /* 0x008fea000383ffff */
[----:B------:R-:W-:Y:S05]  /*9b80*/  BRA `(.L_x_215) ;  /* 0xffffffa4004c7947 */ /* 0x000fea000383ffff */
.L_x_81:
[----:B--2---:R2:W3:Y:S02]  /*9b90*/  SYNCS.PHASECHK.TRANS64.TRYWAIT P1, [R2+URZ+0x250], R5 ;  /* 0x00025005020075a7 */ /* 0x0044e400080211ff */
[----:B---3--:R-:W-:Y:S05]  /*9ba0*/  @!P1 NANOSLEEP.SYNCS 0x989680 ;  /* 0x009896800000995d */ /* 0x008fea0003900000 */
[----:B------:R-:W3:Y:S02]  /*9bb0*/  @!P1 SYNCS.PHASECHK.TRANS64 P1, [R2+URZ+0x250], R5 ;  /* 0x00025005020095a7 */ /* 0x000ee400080210ff */
[----:B---3--:R-:W-:Y:S05]  /*9bc0*/  @!P1 BRA `(.L_x_81) ;  /* 0xfffffffc00f09947 */ /* 0x008fea000383ffff */
[----:B------:R-:W-:Y:S05]  /*9bd0*/  BRA `(.L_x_216) ;  /* 0xffffffa4007c7947 */ /* 0x000fea000383ffff */
.L_x_84:
[----:B------:R-:W-:-:S07]  /*9be0*/  MOV R0, UR4 ;  /* 0x0000000400007c02 */ /* 0x000fce0008000f00 */
.L_x_217:
[----:B--2---:R2:W3:Y:S02]  /*9bf0*/  SYNCS.PHASECHK.TRANS64.TRYWAIT P0, [R0+URZ+0x260], R3 ;  /* 0x00026003000075a7 */ /* 0x0044e400080011ff */
[----:B---3--:R-:W-:Y:S05]  /*9c00*/  @!P0 NANOSLEEP.SYNCS 0x989680 ;  /* 0x009896800000895d */ /* 0x008fea0003900000 */
[----:B------:R-:W3:Y:S02]  /*9c10*/  @!P0 SYNCS.PHASECHK.TRANS64 P0, [R0+URZ+0x260], R3 ;  /* 0x00026003000085a7 */ /* 0x000ee400080010ff */
[----:B---3--:R-:W-:Y:S05]  /*9c20*/  @!P0 BRA `(.L_x_217) ;  /* 0xfffffffc00f08947 */ /* 0x008fea000383ffff */
[----:B------:R-:W-:Y:S05]  /*9c30*/  BRA `(.L_x_83) ;  /* 0xffffffa400d07947 */ /* 0x000fea000383ffff */
.L_x_91:
[----:B-1----:R1:W2:Y:S02]  /*9c40*/  SYNCS.PHASECHK.TRANS64.TRYWAIT P1, [R0+URZ+0x250], R5 ;  /* 0x00025005000075a7 */ /* 0x0022a400080211ff */
[----:B--2---:R-:W-:Y:S05]  /*9c50*/  @!P1 NANOSLEEP.SYNCS 0x989680 ;  /* 0x009896800000995d */ /* 0x004fea0003900000 */
[----:B------:R-:W2:Y:S02]  /*9c60*/  @!P1 SYNCS.PHASECHK.TRANS64 P1, [R0+URZ+0x250], R5 ;  /* 0x00025005000095a7 */ /* 0x000ea400080210ff */
[----:B--2---:R-:W-:Y:S05]  /*9c70*/  @!P1 BRA `(.L_x_91) ;  /* 0xfffffffc00f09947 */ /* 0x004fea000383ffff */
[----:B------:R-:W-:Y:S05]  /*9c80*/  BRA `(.L_x_218) ;  /* 0xffffffac00307947 */ /* 0x000fea000383ffff */
.L_x_92:
[----:B------:R-:W-:-:S07]  /*9c90*/  MOV R3, UR19 ;  /* 0x0000001300037c02 */ /* 0x000fce0008000f00 */
.L_x_219:
[----:B-1----:R1:W2:Y:S02]  /*9ca0*/  SYNCS.PHASECHK.TRANS64.TRYWAIT P0, [R3+URZ+0x290], R0 ;  /* 0x00029000030075a7 */ /* 0x0022a400080011ff */
[----:B--2---:R-:W-:Y:S05]  /*9cb0*/  @!P0 NANOSLEEP.SYNCS 0x989680 ;  /* 0x009896800000895d */ /* 0x004fea0003900000 */
[----:B------:R-:W2:Y:S02]  /*9cc0*/  @!P0 SYNCS.PHASECHK.TRANS64 P0, [R3+URZ+0x290], R0 ;  /* 0x00029000030085a7 */ /* 0x000ea400080010ff */
[----:B--2---:R-:W-:Y:S05]  /*9cd0*/  @!P0 BRA `(.L_x_219) ;  /* 0xfffffffc00f08947 */ /* 0x004fea000383ffff */
[----:B------:R-:W-:Y:S05]  /*9ce0*/  BRA `(.L_x_220) ;  /* 0xffffffac00647947 */ /* 0x000fea000383ffff */
.L_x_95:
[----:B------:R-:W-:Y:S07]  /*9cf0*/  MOV R0, UR6 ;  /* 0x0000000600007c02 */ /* 0x000fee0008000f00 */
.L_x_221:
[----:B-1----:R1:W2:Y:S02]  /*9d00*/  SYNCS.PHASECHK.TRANS64.TRYWAIT P0, [R0+URZ], R3 ;  /* 0x00000003000075a7 */ /* 0x0022a400080011ff */
[----:B--2---:R-:W-:Y:S05]  /*9d10*/  @!P0 NANOSLEEP.SYNCS 0x989680 ;  /* 0x009896800000895d */ /* 0x004fea0003900000 */
[----:B------:R-:W2:Y:S02]  /*9d20*/  @!P0 SYNCS.PHASECHK.TRANS64 P0, [R0+URZ], R3 ;  /* 0x00000003000085a7 */ /* 0x000ea400080010ff */
[----:B--2---:R-:W-:Y:S05]  /*9d30*/  @!P0 BRA `(.L_x_221) ;  /* 0xfffffffc00f08947 */ /* 0x004fea000383ffff */
[----:B------:R-:W-:Y:S05]  /*9d40*/  BRA `(.L_x_94) ;  /* 0xffffffac009c7947 */ /* 0x000fea000383ffff */
.L_x_98:
[----:B------:R-:W-:-:S07]  /*9d50*/  MOV R0, UR4 ;  /* 0x0000000400007c02 */ /* 0x000fce0008000f00 */
.L_x_222:
[----:B--2---:R2:W4:Y:S02]  /*9d60*/  SYNCS.PHASECHK.TRANS64.TRYWAIT P0, [R0+URZ], R3 ;  /* 0x00000003000075a7 */ /* 0x00452400080011ff */
[----:B----4-:R-:W-:Y:S05]  /*9d70*/  @!P0 NANOSLEEP.SYNCS 0x989680 ;  /* 0x009896800000895d */ /* 0x010fea0003900000 */
[----:B------:R-:W4:Y:S02]  /*9d80*/  @!P0 SYNCS.PHASECHK.TRANS64 P0, [R0+URZ], R3 ;  /* 0x00000003000085a7 */ /* 0x000f2400080010ff */
[----:B----4-:R-:W-:Y:S05]  /*9d90*/  @!P0 BRA `(.L_x_222) ;  /* 0xfffffffc00f08947 */ /* 0x010fea000383ffff */
[----:B------:R-:W-:Y:S05]  /*9da0*/  BRA `(.L_x_223) ;  /* 0xffffffb0003c7947 */ /* 0x000fea000383ffff */
.L_x_99:
[----:B------:R-:W-:-:S07]  /*9db0*/  MOV R0, UR5 ;  /* 0x0000000500007c02 */ /* 0x000fce0008000f00 */
.L_x_224:
[----:B-1----:R1:W2:Y:S02]  /*9dc0*/  SYNCS.PHASECHK.TRANS64.TRYWAIT P0, [R0+URZ], R3 ;  /* 0x00000003000075a7 */ /* 0x0022a400080011ff */
[----:B--2---:R-:W-:Y:S05]  /*9dd0*/  @!P0 NANOSLEEP.SYNCS 0x989680 ;  /* 0x009896800000895d */ /* 0x004fea0003900000 */
[----:B------:R-:W2:Y:S02]  /*9de0*/  @!P0 SYNCS.PHASECHK.TRANS64 P0, [R0+URZ], R3 ;  /* 0x00000003000085a7 */ /* 0x000ea400080010ff */
[----:B--2---:R-:W-:Y:S05]  /*9df0*/  @!P0 BRA `(.L_x_224) ;  /* 0xfffffffc00f08947 */ /* 0x004fea000383ffff */
[----:B------:R-:W-:Y:S05]  /*9e00*/  BRA `(.L_x_225) ;  /* 0xffffffb000487947 */ /* 0x000fea000383ffff */
.L_x_100:
[----:B------:R-:W-:-:S07]  /*9e10*/  MOV R0, UR5 ;  /* 0x0000000500007c02 */ /* 0x000fce0008000f00 */
.L_x_226:
[----:B-1----:R1:W2:Y:S02]  /*9e20*/  SYNCS.PHASECHK.TRANS64.TRYWAIT P0, [R0+URZ], R3 ;  /* 0x00000003000075a7 */ /* 0x0022a400080011ff */
[----:B--2---:R-:W-:Y:S05]  /*9e30*/  @!P0 NANOSLEEP.SYNCS 0x989680 ;  /* 0x009896800000895d */ /* 0x004fea0003900000 */
[----:B------:R-:W2:Y:S02]  /*9e40*/  @!P0 SYNCS.PHASECHK.TRANS64 P0, [R0+URZ], R3 ;  /* 0x00000003000085a7 */ /* 0x000ea400080010ff */
[----:B--2---:R-:W-:Y:S05]  /*9e50*/  @!P0 BRA `(.L_x_226) ;  /* 0xfffffffc00f08947 */ /* 0x004fea000383ffff */
[----:B------:R-:W-:Y:S05]  /*9e60*/  BRA `(.L_x_227) ;  /* 0xffffffb000547947 */ /* 0x000fea000383ffff */
.L_x_101:
[----:B------:R-:W-:-:S07]  /*9e70*/  MOV R0, UR4 ;  /* 0x0000000400007c02 */ /* 0x000fce0008000f00 */
.L_x_228:
[----:B-1----:R1:W2:Y:S02]  /*9e80*/  SYNCS.PHASECHK.TRANS64.TRYWAIT P0, [R0+URZ], R3 ;  /* 0x00000003000075a7 */ /* 0x0022a400080011ff */
[----:B--2---:R-:W-:Y:S05]  /*9e90*/  @!P0 NANOSLEEP.SYNCS 0x989680 ;  /* 0x009896800000895d */ /* 0x004fea0003900000 */
[----:B------:R-:W2:Y:S02]  /*9ea0*/  @!P0 SYNCS.PHASECHK.TRANS64 P0, [R0+URZ], R3 ;  /* 0x00000003000085a7 */ /* 0x000ea400080010ff */
[----:B--2---:R-:W-:Y:S05]  /*9eb0*/  @!P0 BRA `(.L_x_228) ;  /* 0xfffffffc00f08947 */ /* 0x004fea000383ffff */
[----:B------:R-:W-:Y:S05]  /*9ec0*/  BRA `(.L_x_229) ;  /* 0xffffffb000607947 */ /* 0x000fea000383ffff */
.L_x_106:
[----:B--2---:R2:W3:Y:S02]  /*9ed0*/  SYNCS.PHASECHK.TRANS64.TRYWAIT P0, [R12+URZ+0x250], R9 ;  /* 0x000250090c0075a7 */ /* 0x0044e400080011ff */
[----:B---3--:R-:W-:Y:S05]  /*9ee0*/  @!P0 NANOSLEEP.SYNCS 0x989680 ;  /* 0x009896800000895d */ /* 0x008fea0003900000 */
[----:B------:R-:W3:Y:S02]  /*9ef0*/  @!P0 SYNCS.PHASECHK.TRANS64 P0, [R12+URZ+0x250], R9 ;  /* 0x000250090c0085a7 */ /* 0x000ee400080010ff */
[----:B---3--:R-:W-:Y:S05]  /*9f00*/  @!P0 BRA `(.L_x_106) ;  /* 0xfffffffc00f08947 */ /* 0x008fea000383ffff */
[----:B------:R-:W-:Y:S05]  /*9f10*/  BRA `(.L_x_230) ;  /* 0xffffffb400807947 */ /* 0x000fea000383ffff */
.L_x_109:
[----:B------:R-:W-:Y:S07]  /*9f20*/  MOV R0, UR21 ;  /* 0x0000001500007c02 */ /* 0x000fee0008000f00 */
.L_x_231:
[----:B--2---:R2:W3:Y:S02]  /*9f30*/  SYNCS.PHASECHK.TRANS64.TRYWAIT P2, [R0+URZ+0x248], R11 ;  /* 0x0002480b000075a7 */ /* 0x0044e400080411ff */
[----:B---3--:R-:W-:Y:S05]  /*9f40*/  @!P2 NANOSLEEP.SYNCS 0x989680 ;  /* 0x009896800000a95d */ /* 0x008fea0003900000 */
[----:B------:R-:W3:Y:S02]  /*9f50*/  @!P2 SYNCS.PHASECHK.TRANS64 P2, [R0+URZ+0x248], R11 ;  /* 0x0002480b0000a5a7 */ /* 0x000ee400080410ff */
[----:B---3--:R-:W-:Y:S05]  /*9f60*/  @!P2 BRA `(.L_x_231) ;  /* 0xfffffffc00f0a947 */ /* 0x008fea000383ffff */
[----:B------:R-:W-:Y:S05]  /*9f70*/  BRA `(.L_x_108) ;  /* 0xffffffb800e87947 */ /* 0x000fea000383ffff */
.L_x_112:
[----:B--2---:R-:W-:Y:S07]  /*9f80*/  MOV R0, UR21 ;  /* 0x0000001500007c02 */ /* 0x004fee0008000f00 */
.L_x_232:
[----:B--2---:R2:W3:Y:S02]  /*9f90*/  SYNCS.PHASECHK.TRANS64.TRYWAIT P0, [R0+URZ+0x230], R9 ;  /* 0x00023009000075a7 */ /* 0x0044e400080011ff */
[----:B---3--:R-:W-:Y:S05]  /*9fa0*/  @!P0 NANOSLEEP.SYNCS 0x989680 ;  /* 0x009896800000895d */ /* 0x008fea0003900000 */
[----:B------:R-:W3:Y:S02]  /*9fb0*/  @!P0 SYNCS.PHASECHK.TRANS64 P0, [R0+URZ+0x230], R9 ;  /* 0x00023009000085a7 */ /* 0x000ee400080010ff */
[----:B---3--:R-:W-:Y:S05]  /*9fc0*/  @!P0 BRA `(.L_x_232) ;  /* 0xfffffffc00f08947 */ /* 0x008fea000383ffff */
[----:B------:R-:W-:Y:S05]  /*9fd0*/  BRA `(.L_x_233) ;  /* 0xffffffbc00447947 */ /* 0x000fea000383ffff */
.L_x_113:
[----:B------:R-:W-:Y:S07]  /*9fe0*/  MOV R0, UR21 ;  /* 0x0000001500007c02 */ /* 0x000fee0008000f00 */
.L_x_234:
[----:B--2---:R2:W3:Y:S02]  /*9ff0*/  SYNCS.PHASECHK.TRANS64.TRYWAIT P0, [R0+URZ+0x238], R9 ;  /* 0x00023809000075a7 */ /* 0x0044e400080011ff */
[----:B---3--:R-:W-:Y:S05]  /*a000*/  @!P0 NANOSLEEP.SYNCS 0x989680 ;  /* 0x009896800000895d */ /* 0x008fea0003900000 */
[----:B------:R-:W3:Y:S02]  /*a010*/  @!P0 SYNCS.PHASECHK.TRANS64 P0, [R0+URZ+0x238], R9 ;  /* 0x00023809000085a7 */ /* 0x000ee400080010ff */
[----:B---3--:R-:W-:Y:S05]  /*a020*/  @!P0 BRA `(.L_x_234) ;  /* 0xfffffffc00f08947 */ /* 0x008fea000383ffff */
[----:B------:R-:W-:Y:S05]  /*a030*/  BRA `(.L_x_235) ;  /* 0xffffffbc007c7947 */ /* 0x000fea000383ffff */
.L_x_115:
[----:B------:R-:W-:-:S07]  /*a040*/  MOV R0, UR21 ;  /* 0x0000001500007c02 */ /* 0x000fce0008000f00 */
.L_x_236:
[----:B---3--:R3:W4:Y:S02]  /*a050*/  SYNCS.PHASECHK.TRANS64.TRYWAIT P0, [R0+URZ+0x230], R3 ;  /* 0x00023003000075a7 */ /* 0x00872400080011ff */
[----:B----4-:R-:W-:Y:S05]  /*a060*/  @!P0 NANOSLEEP.SYNCS 0x989680 ;  /* 0x009896800000895d */ /* 0x010fea0003900000 */
[----:B------:R-:W4:Y:S02]  /*a070*/  @!P0 SYNCS.PHASECHK.TRANS64 P0, [R0+URZ+0x230], R3 ;  /* 0x00023003000085a7 */ /* 0x000f2400080010ff */
[----:B----4-:R-:W-:Y:S05]  /*a080*/  @!P0 BRA `(.L_x_236) ;  /* 0xfffffffc00f08947 */ /* 0x010fea000383ffff */
[----:B------:R-:W-:Y:S05]  /*a090*/  BRA `(.L_x_237) ;  /* 0xffffffbc00ec7947 */ /* 0x000fea000383ffff */
.L_x_117:
[----:B-1----:R1:W2:Y:S02]  /*a0a0*/  SYNCS.PHASECHK.TRANS64.TRYWAIT P0, [R3+URZ+0x250], R0 ;  /* 0x00025000030075a7 */ /* 0x0022a400080011ff */
[----:B--2---:R-:W-:Y:S05]  /*a0b0*/  @!P0 NANOSLEEP.SYNCS 0x989680 ;  /* 0x009896800000895d */ /* 0x004fea0003900000 */
[----:B------:R-:W2:Y:S02]  /*a0c0*/  @!P0 SYNCS.PHASECHK.TRANS64 P0, [R3+URZ+0x250], R0 ;  /* 0x00025000030085a7 */ /* 0x000ea400080010ff */
[----:B--2---:R-:W-:Y:S05]  /*a0d0*/  @!P0 BRA `(.L_x_117) ;  /* 0xfffffffc00f08947 */ /* 0x004fea000383ffff */
[----:B------:R-:W-:Y:S05]  /*a0e0*/  BRA `(.L_x_238) ;  /* 0xffffffc000b47947 */ /* 0x000fea000383ffff */
.L_x_128:
[----:B--2---:R2:W1:Y:S02]  /*a0f0*/  SYNCS.PHASECHK.TRANS64.TRYWAIT P1, [R2+URZ+0x220], R5 ;  /* 0x00022005020075a7 */ /* 0x00446400080211ff */
[----:B-1----:R-:W-:Y:S05]  /*a100*/  @!P1 NANOSLEEP.SYNCS 0x989680 ;  /* 0x009896800000995d */ /* 0x002fea0003900000 */
[----:B------:R-:W1:Y:S02]  /*a110*/  @!P1 SYNCS.PHASECHK.TRANS64 P1, [R2+URZ+0x220], R5 ;  /* 0x00022005020095a7 */ /* 0x000e6400080210ff */
[----:B-1----:R-:W-:Y:S05]  /*a120*/  @!P1 BRA `(.L_x_128) ;  /* 0xfffffffc00f09947 */ /* 0x002fea000383ffff */
[----:B------:R-:W-:Y:S05]  /*a130*/  BRA `(.L_x_127) ;  /* 0xffffffd000287947 */ /* 0x000fea000383ffff */
.L_x_130:
[----:B--2---:R2:W4:Y:S02]  /*a140*/  SYNCS.PHASECHK.TRANS64.TRYWAIT P0, [R100+URZ+0x270], R3 ;  /* 0x00027003640075a7 */ /* 0x00452400080011ff */
[----:B----4-:R-:W-:Y:S05]  /*a150*/  @!P0 NANOSLEEP.SYNCS 0x989680 ;  /* 0x009896800000895d */ /* 0x010fea0003900000 */
[----:B------:R-:W4:Y:S02]  /*a160*/  @!P0 SYNCS.PHASECHK.TRANS64 P0, [R100+URZ+0x270], R3 ;  /* 0x00027003640085a7 */ /* 0x000f2400080010ff */
[----:B----4-:R-:W-:Y:S05]  /*a170*/  @!P0 BRA `(.L_x_130) ;  /* 0xfffffffc00f08947 */ /* 0x010fea000383ffff */
[----:B------:R-:W-:Y:S05]  /*a180*/  BRA `(.L_x_129) ;  /* 0xffffffd000787947 */ /* 0x000fea000383ffff */
.L_x_138:
[----:B---3--:R3:W4:Y:S02]  /*a190*/  SYNCS.PHASECHK.TRANS64.TRYWAIT P0, [R109+URZ+0x220], R4 ;  /* 0x000220046d0075a7 */ /* 0x00872400080011ff */
[----:B----4-:R-:W-:Y:S05]  /*a1a0*/  @!P0 NANOSLEEP.SYNCS 0x989680 ;  /* 0x009896800000895d */ /* 0x010fea0003900000 */
[----:B------:R-:W4:Y:S02]  /*a1b0*/  @!P0 SYNCS.PHASECHK.TRANS64 P0, [R109+URZ+0x220], R4 ;  /* 0x000220046d0085a7 */ /* 0x000f2400080010ff */
[----:B----4-:R-:W-:Y:S05]  /*a1c0*/  @!P0 BRA `(.L_x_138) ;  /* 0xfffffffc00f08947 */ /* 0x010fea000383ffff */
[----:B------:R-:W-:Y:S05]  /*a1d0*/  BRA `(.L_x_137) ;  /* 0xffffffdc006c7947 */ /* 0x000fea000383ffff */
        .weak           $__internal_0_$__cuda_sm10x_tcgen05_guardrail_trap_col_being_dealloced_not_returned_by_alloc
        .type           $__internal_0_$__cuda_sm10x_tcgen05_guardrail_trap_col_being_dealloced_not_returned_by_alloc,@function
        .size           $__internal_0_$__cuda_sm10x_tcgen05_guardrail_trap_col_being_dealloced_not_returned_by_alloc,($__internal_1_$__cuda_sm10x_tcgen05_guardrail_trap_phase_invalid_during_alloc - $__internal_0_$__cuda_sm10x_tcgen05_guardrail_trap_col_being_dealloced_not_returned_by_alloc)
$__internal_0_$__cuda_sm10x_tcgen05_guardrail_trap_col_being_dealloced_not_returned_by_alloc:
[----:B------:R-:W-:Y:S05]  /*a1e0*/  BPT.TRAP 0x1 ;  /* 0x000000040000795c */ /* 0x000fea0000300000 */
[----:B------:R-:W-:-:S04]  /*a1f0*/  HFMA2 R3, -RZ, RZ, 0, 0 ;  /* 0x00000000ff037431 */ /* 0x000fc800000001ff */
[----:B------:R-:W-:Y:S05]  /*a200*/  RET.REL.NODEC R2 `(_ZN7cutlass13device_kernelINS_4gemm6kernel13GemmUniversalIN4cute5tupleIJiiiiEEENS1_10collective13CollectiveMmaINS1_35MainloopSm100TmaUmmaWarpSpecializedILi34ELi2ELi4ENS5_IJNS4_1CILi2EEESB_NSA_ILi1EEEEEEEENS5_IJNSA_ILi64EEENSA_ILi128EEENSA_ILi32EEEEEENS_12float_e5m2_tENS5_IJlSC_lEEESJ_SK_NS4_8TiledMMAINS4_8MMA_AtomIJNS4_10MMA_TraitsINS4_19SM100_MMA_F8F6F4_SSEJSJ_SJ_fSF_SG_NS4_17integral_constantINS4_4UMMA5MajorELSR_0EEESS_NSP_INSQ_7ScaleInELST_0EEESU_EEEEEENS4_6LayoutINS5_IJSC_SC_SC_EEENS5_IJNSA_ILi0EEESZ_SZ_EEEEENS5_IJNS4_10UnderscoreES12_S12_EEEEENS4_23SM90_TMA_LOAD_MULTICASTENS4_14ComposedLayoutINS4_7SwizzleILi1ELi4ELi3EEENS4_18smem_ptr_flag_bitsILi8EEENSX_INS5_IJNSA_ILi8EEESH_EEENS5_IJSH_SC_EEEEEEEvNS4_8identityES15_S1F_vS1G_EENS_8epilogue10collective18CollectiveEpilogueINS1I_23Sm100TmaWarpSpecializedILi2ELi2ELi32ELb0ELb0EEEJSI_NS5_IJNSX_ISF_SC_EES1N_EEESJ_SK_SJ_SK_NS1I_6fusion15FusionCallbacksIS1M_NS1P_17LinearCombinationISJ_fSJ_fLNS_15FloatRoundStyleE2EEESI_S1O_JEEENS4_5SM1004TMEM4LOAD26SM100_TMEM_LOAD_16dp32b32xENS4_13SM90_TMA_LOADENS16_INS17_ILi2ELi4ELi3EEES1A_NSX_INS5_IJS1B_SF_EEENS5_IJSF_SC_EEEEEEENS4_39AutoVectorizingCopyWithAssumedAlignmentILi128EEENS4_14SM90_TMA_STOREES24_S26_S26_EEEvvEEEEvNT_6ParamsE) ;  /* 0xffffff5c027c7950 */ /* 0x000fea0003c3ffff */
        .weak           $__internal_1_$__cuda_sm10x_tcgen05_guardrail_trap_phase_invalid_during_alloc
        .type           $__internal_1_$__cuda_sm10x_tcgen05_guardrail_trap_phase_invalid_during_alloc,@function
        .size           $__internal_1_$__cuda_sm10x_tcgen05_guardrail_trap_phase_invalid_during_alloc,($__internal_2_$__cuda_sm10x_tcgen05_guardrail_trap_unallocated_columns_being_dealloced - $__internal_1_$__cuda_sm10x_tcgen05_guardrail_trap_phase_invalid_during_alloc)
$__internal_1_$__cuda_sm10x_tcgen05_guardrail_trap_phase_invalid_during_alloc:
[----:B------:R-:W-:Y:S05]  /*a210*/  BPT.TRAP 0x1 ;  /* 0x000000040000795c */ /* 0x000fea0000300000 */
[----:B------:R-:W-:-:S04]  /*a220*/  MOV R5, 0x0 ;  /* 0x0000000000057802 */ /* 0x000fc80000000f00 */
[----:B------:R-:W-:Y:S05]  /*a230*/  RET.REL.NODEC R4 `(_ZN7cutlass13device_kernelINS_4gemm6kernel13GemmUniversalIN4cute5tupleIJiiiiEEENS1_10collective13CollectiveMmaINS1_35MainloopSm100TmaUmmaWarpSpecializedILi34ELi2ELi4ENS5_IJNS4_1CILi2EEESB_NSA_ILi1EEEEEEEENS5_IJNSA_ILi64EEENSA_ILi128EEENSA_ILi32EEEEEENS_12float_e5m2_tENS5_IJlSC_lEEESJ_SK_NS4_8TiledMMAINS4_8MMA_AtomIJNS4_10MMA_TraitsINS4_19SM100_MMA_F8F6F4_SSEJSJ_SJ_fSF_SG_NS4_17integral_constantINS4_4UMMA5MajorELSR_0EEESS_NSP_INSQ_7ScaleInELST_0EEESU_EEEEEENS4_6LayoutINS5_IJSC_SC_SC_EEENS5_IJNSA_ILi0EEESZ_SZ_EEEEENS5_IJNS4_10UnderscoreES12_S12_EEEEENS4_23SM90_TMA_LOAD_MULTICASTENS4_14ComposedLayoutINS4_7SwizzleILi1ELi4ELi3EEENS4_18smem_ptr_flag_bitsILi8EEENSX_INS5_IJNSA_ILi8EEESH_EEENS5_IJSH_SC_EEEEEEEvNS4_8identityES15_S1F_vS1G_EENS_8epilogue10collective18CollectiveEpilogueINS1I_23Sm100TmaWarpSpecializedILi2ELi2ELi32ELb0ELb0EEEJSI_NS5_IJNSX_ISF_SC_EES1N_EEESJ_SK_SJ_SK_NS1I_6fusion15FusionCallbacksIS1M_NS1P_17LinearCombinationISJ_fSJ_fLNS_15FloatRoundStyleE2EEESI_S1O_JEEENS4_5SM1004TMEM4LOAD26SM100_TMEM_LOAD_16dp32b32xENS4_13SM90_TMA_LOADENS16_INS17_ILi2ELi4ELi3EEES1A_NSX_INS5_IJS1B_SF_EEENS5_IJSF_SC_EEEEEEENS4_39AutoVectorizingCopyWithAssumedAlignmentILi128EEENS4_14SM90_TMA_STOREES24_S26_S26_EEEvvEEEEvNT_6ParamsE) ;  /* 0xffffff5c04707950 */ /* 0x000fea0003c3ffff */
        .weak           $__internal_2_$__cuda_sm10x_tcgen05_guardrail_trap_unallocated_columns_being_dealloced
        .type           $__internal_2_$__cuda_sm10x_tcgen05_guardrail_trap_unallocated_columns_being_dealloced,@function
        .size           $__internal_2_$__cuda_sm10x_tcgen05_guardrail_trap_unallocated_columns_being_dealloced,(.L_x_240 - $__internal_2_$__cuda_sm10x_tcgen05_guardrail_trap_unallocated_columns_being_dealloced)
$__internal_2_$__cuda_sm10x_tcgen05_guardrail_trap_unallocated_columns_being_dealloced:
[----:B------:R-:W-:Y:S05]  /*a240*/  BPT.TRAP 0x1 ;  /* 0x000000040000795c */ /* 0x000fea0000300000 */
[----:B------:R-:W-:-:S04]  /*a250*/  HFMA2 R3, -RZ, RZ, 0, 0 ;  /* 0x00000000ff037431 */ /* 0x000fc800000001ff */
[----:B------:R-:W-:Y:S05]  /*a260*/  RET.REL.NODEC R2 `(_ZN7cutlass13device_kernelINS_4gemm6kernel13GemmUniversalIN4cute5tupleIJiiiiEEENS1_10collective13CollectiveMmaINS1_35MainloopSm100TmaUmmaWarpSpecializedILi34ELi2ELi4ENS5_IJNS4_1CILi2EEESB_NSA_ILi1EEEEEEEENS5_IJNSA_ILi64EEENSA_ILi128EEENSA_ILi32EEEEEENS_12float_e5m2_tENS5_IJlSC_lEEESJ_SK_NS4_8TiledMMAINS4_8MMA_AtomIJNS4_10MMA_TraitsINS4_19SM100_MMA_F8F6F4_SSEJSJ_SJ_fSF_SG_NS4_17integral_constantINS4_4UMMA5MajorELSR_0EEESS_NSP_INSQ_7ScaleInELST_0EEESU_EEEEEENS4_6LayoutINS5_IJSC_SC_SC_EEENS5_IJNSA_ILi0EEESZ_SZ_EEEEENS5_IJNS4_10UnderscoreES12_S12_EEEEENS4_23SM90_TMA_LOAD_MULTICASTENS4_14ComposedLayoutINS4_7SwizzleILi1ELi4ELi3EEENS4_18smem_ptr_flag_bitsILi8EEENSX_INS5_IJNSA_ILi8EEESH_EEENS5_IJSH_SC_EEEEEEEvNS4_8identityES15_S1F_vS1G_EENS_8epilogue10collective18CollectiveEpilogueINS1I_23Sm100TmaWarpSpecializedILi2ELi2ELi32ELb0ELb0EEEJSI_NS5_IJNSX_ISF_SC_EES1N_EEESJ_SK_SJ_SK_NS1I_6fusion15FusionCallbacksIS1M_NS1P_17LinearCombinationISJ_fSJ_fLNS_15FloatRoundStyleE2EEESI_S1O_JEEENS4_5SM1004TMEM4LOAD26SM100_TMEM_LOAD_16dp32b32xENS4_13SM90_TMA_LOADENS16_INS17_ILi2ELi4ELi3EEES1A_NSX_INS5_IJS1B_SF_EEENS5_IJSF_SC_EEEEEEENS4_39AutoVectorizingCopyWithAssumedAlignmentILi128EEENS4_14SM90_TMA_STOREES24_S26_S26_EEEvvEEEEvNT_6ParamsE) ;  /* 0xffffff5c02647950 */ /* 0x000fea0003c3ffff */
.L_x_239:
[----:B------:R-:W-:-:S00]  /*a270*/  BRA `(.L_x_239) ;  /* 0xfffffffc00fc7947 */ /* 0x000fc0000383ffff */
[----:B------:R-:W-:-:S00]  /*a280*/  NOP ;  /* 0x0000000000007918 */ /* 0x000fc00000000000 */
[----:B------:R-:W-:-:S00]  /*a290*/  NOP ;  /* 0x0000000000007918 */ /* 0x000fc00000000000 */
[----:B------:R-:W-:-:S00]  /*a2a0*/  NOP ;  /* 0x0000000000007918 */ /* 0x000fc00000000000 */
[----:B------:R-:W-:-:S00]  /*a2b0*/  NOP ;  /* 0x0000000000007918 */ /* 0x000fc00000000000 */
[----:B------:R-:W-:-:S00]  /*a2c0*/  NOP ;  /* 0x0000000000007918 */ /* 0x000fc00000000000 */
[----:B------:R-:W-:-:S00]  /*a2d0*/  NOP ;  /* 0x0000000000007918 */ /* 0x000fc00000000000 */
[----:B------:R-:W-:-:S00]  /*a2e0*/  NOP ;  /* 0x0000000000007918 */ /* 0x000fc00000000000 */
[----:B------:R-:W-:-:S00]  /*a2f0*/  NOP ;  /* 0x0000000000007918 */ /* 0x000fc00000000000 */
.L_x_240:


//--------------------- .nv.global.init           --------------------------
	.section	.nv.global.init,"aw",@progbits
.nv.global.init:
	.type		$str$27,@object
	.size		$str$27,($str$28 - $str$27)
$str$27:
        /*0000*/ 	.byte	0x28, 0x61, 0x64, 0x64, 0x72, 0x65, 0x73, 0x73, 0x20, 0x26, 0x20, 0x6d, 0x61, 0x73, 0x6b, 0x29
        /*0010*/ 	.byte	0x20, 0x3d, 0x3d, 0x20, 0x30, 0x00
	.type		$str$28,@object
	.size		$str$28,($str$26 - $str$28)
$str$28:
        /*0016*/ 	.byte	0x2f, 0x74, 0x6d, 0x70, 0x2f, 0x63, 0x75, 0x74, 0x6c, 0x61, 0x73, 0x73, 0x5f, 0x73, 0x77, 0x65
        /*0026*/ 	.byte	0x65, 0x70, 0x5f, 0x73, 0x72, 0x63, 0x2f, 0x69, 0x6e, 0x63, 0x6c, 0x75, 0x64, 0x65, 0x2f, 0x63
        /*0036*/ 	.byte	0x75, 0x74, 0x65, 0x2f, 0x70, 0x6f, 0x69, 0x6e, 0x74, 0x65, 0x72, 0x5f, 0x66, 0x6c, 0x61, 0x67
        /*0046*/ 	.byte	0x67, 0x65, 0x64, 0x2e, 0x68, 0x70, 0x70, 0x00
	.type		$str$26,@object
	.size		$str$26,($str$25 - $str$26)
$str$26:
        /*004e*/ 	.byte	0x2f, 0x74, 0x6d, 0x70, 0x2f, 0x63, 0x75, 0x74, 0x6c, 0x61, 0x73, 0x73, 0x5f, 0x73, 0x77, 0x65
        /*005e*/ 	.byte	0x65, 0x70, 0x5f, 0x73, 0x72, 0x63, 0x2f, 0x69, 0x6e, 0x63, 0x6c, 0x75, 0x64, 0x65, 0x2f, 0x63
        /*006e*/ 	.byte	0x75, 0x74, 0x65, 0x2f, 0x61, 0x74, 0x6f, 0x6d, 0x2f, 0x63, 0x6f, 0x70, 0x79, 0x5f, 0x74, 0x72
        /*007e*/ 	.byte	0x61, 0x69, 0x74, 0x73, 0x5f, 0x73, 0x6d, 0x31, 0x30, 0x30, 0x2e, 0x68, 0x70, 0x70, 0x00
	.type		$str$25,@object
	.size		$str$25,(__unnamed_1 - $str$25)
$str$25:
        /*008d*/ 	.byte	0x28, 0x28, 0x75, 0x69, 0x6e, 0x74, 0x33, 0x32, 0x5f, 0x74, 0x28, 0x74, 0x68, 0x72, 0x65, 0x61
        /*009d*/ 	.byte	0x64, 0x49, 0x64, 0x78, 0x2e, 0x78, 0x29, 0x20, 0x2f, 0x20, 0x33, 0x32, 0x29, 0x20, 0x25, 0x20
        /*00ad*/ 	.byte	0x34, 0x29, 0x20, 0x3d, 0x3d, 0x20, 0x28, 0x28, 0x28, 0x74, 0x6d, 0x65, 0x6d, 0x5f, 0x61, 0x64
        /*00bd*/ 	.byte	0x64, 0x72, 0x20, 0x3e, 0x3e, 0x20, 0x31, 0x36, 0x29, 0x20, 0x2f, 0x20, 0x33, 0x32, 0x29, 0x20
        /*00cd*/ 	.byte	0x25, 0x20, 0x34, 0x29, 0x00
	.type		__unnamed_1,@object
	.size		__unnamed_1,(__unnamed_2 - __unnamed_1)
__unnamed_1:
        /*00d2*/ 	.byte	0x61, 0x75, 0x74, 0x6f, 0x20, 0x63, 0x75, 0x74, 0x65, 0x3a, 0x3a, 0x61, 0x73, 0x5f, 0x70, 0x6f
        /* <DEDUP_REMOVED lines=24> */
        /*0262*/ 	.byte	0x3c, 0x34, 0x30, 0x39, 0x36, 0x3e, 0x3e, 0x3e, 0x3e, 0x5d, 0x00
	.type		__unnamed_2,@object
	.size		__unnamed_2,(.L_2 - __unnamed_2)
__unnamed_2:
        /* <DEDUP_REMOVED lines=40> */
        /*04ed*/ 	.byte	0x74, 0x65, 0x3a, 0x3a, 0x43, 0x3c, 0x30, 0x3e, 0x3e, 0x3e, 0x3e, 0x5d, 0x00
.L_2:


//--------------------- .nv.shared._ZN7cutlass13device_kernelINS_4gemm6kernel13GemmUniversalIN4cute5tupleIJiiiiEEENS1_10collective13CollectiveMmaINS1_35MainloopSm100TmaUmmaWarpSpecializedILi34ELi2ELi4ENS5_IJNS4_1CILi2EEESB_NSA_ILi1EEEEEEEENS5_IJNSA_ILi64EEENSA_ILi128EEENSA_ILi32EEEEEENS_12float_e5m2_tENS5_IJlSC_lEEESJ_SK_NS4_8TiledMMAINS4_8MMA_AtomIJNS4_10MMA_TraitsINS4_19SM100_MMA_F8F6F4_SSEJSJ_SJ_fSF_SG_NS4_17integral_constantINS4_4UMMA5MajorELSR_0EEESS_NSP_INSQ_7ScaleInELST_0EEESU_EEEEEENS4_6LayoutINS5_IJSC_SC_SC_EEENS5_IJNSA_ILi0EEESZ_SZ_EEEEENS5_IJNS4_10UnderscoreES12_S12_EEEEENS4_23SM90_TMA_LOAD_MULTICASTENS4_14ComposedLayoutINS4_7SwizzleILi1ELi4ELi3EEENS4_18smem_ptr_flag_bitsILi8EEENSX_INS5_IJNSA_ILi8EEESH_EEENS5_IJSH_SC_EEEEEEEvNS4_8identityES15_S1F_vS1G_EENS_8epilogue10collective18CollectiveEpilogueINS1I_23Sm100TmaWarpSpecializedILi2ELi2ELi32ELb0ELb0EEEJSI_NS5_IJNSX_ISF_SC_EES1N_EEESJ_SK_SJ_SK_NS1I_6fusion15FusionCallbacksIS1M_NS1P_17LinearCombinationISJ_fSJ_fLNS_15FloatRoundStyleE2EEESI_S1O_JEEENS4_5SM1004TMEM4LOAD26SM100_TMEM_LOAD_16dp32b32xENS4_13SM90_TMA_LOADENS16_INS17_ILi2ELi4ELi3EEES1A_NSX_INS5_IJS1B_SF_EEENS5_IJSF_SC_EEEEEEENS4_39AutoVectorizingCopyWithAssumedAlignmentILi128EEENS4_14SM90_TMA_STOREES24_S26_S26_EEEvvEEEEvNT_6ParamsE --------------------------
	.section	.nv.shared._ZN7cutlass13device_kernelINS_4gemm6kernel13GemmUniversalIN4cute5tupleIJiiiiEEENS1_10collective13CollectiveMmaINS1_35MainloopSm100TmaUmmaWarpSpecializedILi34ELi2ELi4ENS5_IJNS4_1CILi2EEESB_NSA_ILi1EEEEEEEENS5_IJNSA_ILi64EEENSA_ILi128EEENSA_ILi32EEEEEENS_12float_e5m2_tENS5_IJlSC_lEEESJ_SK_NS4_8TiledMMAINS4_8MMA_AtomIJNS4_10MMA_TraitsINS4_19SM100_MMA_F8F6F4_SSEJSJ_SJ_fSF_SG_NS4_17integral_constantINS4_4UMMA5MajorELSR_0EEESS_NSP_INSQ_7ScaleInELST_0EEESU_EEEEEENS4_6LayoutINS5_IJSC_SC_SC_EEENS5_IJNSA_ILi0EEESZ_SZ_EEEEENS5_IJNS4_10UnderscoreES12_S12_EEEEENS4_23SM90_TMA_LOAD_MULTICASTENS4_14ComposedLayoutINS4_7SwizzleILi1ELi4ELi3EEENS4_18smem_ptr_flag_bitsILi8EEENSX_INS5_IJNSA_ILi8EEESH_EEENS5_IJSH_SC_EEEEEEEvNS4_8identityES15_S1F_vS1G_EENS_8epilogue10collective18CollectiveEpilogueINS1I_23Sm100TmaWarpSpecializedILi2ELi2ELi32ELb0ELb0EEEJSI_NS5_IJNSX_ISF_SC_EES1N_EEESJ_SK_SJ_SK_NS1I_6fusion15FusionCallbacksIS1M_NS1P_17LinearCombinationISJ_fSJ_fLNS_15FloatRoundStyleE2EEESI_S1O_JEEENS4_5SM1004TMEM4LOAD26SM100_TMEM_LOAD_16dp32b32xENS4_13SM90_TMA_LOADENS16_INS17_ILi2ELi4ELi3EEES1A_NSX_INS5_IJS1B_SF_EEENS5_IJSF_SC_EEEEEEENS4_39AutoVectorizingCopyWithAssumedAlignmentILi128EEENS4_14SM90_TMA_STOREES24_S26_S26_EEEvvEEEEvNT_6ParamsE,"aw",@nobits
	.sectionflags	@""
	.align	16
	.zero		1024


//--------------------- .nv.shared.reserved.0     --------------------------
	.section	.nv.shared.reserved.0,"aw",@nobits
	.weak		__nv_reservedSMEM_offset_0_alias
	.size		__nv_reservedSMEM_offset_0_alias, 0, 64
	.other		__nv_reservedSMEM_offset_0_alias,@"STO_CUDA_RESERVED_SHARED STV_DEFAULT"
__nv_reservedSMEM_offset_0_alias:
	.zero		0
.nv.shared.reserved.0:
	.zero		64
	.weak		__nv_reservedSMEM_tcgen05_partition
	.type		__nv_reservedSMEM_tcgen05_partition,@object
	.size		__nv_reservedSMEM_tcgen05_partition,(.L_0 - __nv_reservedSMEM_tcgen05_partition)
__nv_reservedSMEM_tcgen05_partition:
	.zero		32
.L_0:


//--------------------- .nv.global                --------------------------
	.section	.nv.global,"aw",@nobits
.nv.global:
	.type		_ZN39_INTERNAL_6712921d_4_k_cu_853d22ef_95634cute1_E,@object
	.size		_ZN39_INTERNAL_6712921d_4_k_cu_853d22ef_95634cute1_E,(_ZN39_INTERNAL_6712921d_4_k_cu_853d22ef_95634cuda3std3__45__cpo6cbeginE - _ZN39_INTERNAL_6712921d_4_k_cu_853d22ef_95634cute1_E)
_ZN39_INTERNAL_6712921d_4_k_cu_853d22ef_95634cute1_E:
	.zero		1
	.type		_ZN39_INTERNAL_6712921d_4_k_cu_853d22ef_95634cuda3std3__45__cpo6cbeginE,@object
	.size		_ZN39_INTERNAL_6712921d_4_k_cu_853d22ef_95634cuda3std3__45__cpo6cbeginE,(_ZN39_INTERNAL_6712921d_4_k_cu_853d22ef_95634cuda3std3__48in_placeE - _ZN39_INTERNAL_6712921d_4_k_cu_853d22ef_95634cuda3std3__45__cpo6cbeginE)
_ZN39_INTERNAL_6712921d_4_k_cu_853d22ef_95634cuda3std3__45__cpo6cbeginE:
	.zero		1
	.type		_ZN39_INTERNAL_6712921d_4_k_cu_853d22ef_95634cuda3std3__48in_placeE,@object
	.size		_ZN39_INTERNAL_6712921d_4_k_cu_853d22ef_95634cuda3std3__48in_placeE,(_ZN39_INTERNAL_6712921d_4_k_cu_853d22ef_95634cuda3std6ranges3__45__cpo9iter_moveE - _ZN39_INTERNAL_6712921d_4_k_cu_853d22ef_95634cuda3std3__48in_placeE)
_ZN39_INTERNAL_6712921d_4_k_cu_853d22ef_95634cuda3std3__48in_placeE:
	.zero		1
	.type		_ZN39_INTERNAL_6712921d_4_k_cu_853d22ef_95634cuda3std6ranges3__45__cpo9iter_moveE,@object
	.size		_ZN39_INTERNAL_6712921d_4_k_cu_853d22ef_95634cuda3std6ranges3__45__cpo9iter_moveE,(_ZN39_INTERNAL_6712921d_4_k_cu_853d22ef_95634cuda3std3__45__cpo5beginE - _ZN39_INTERNAL_6712921d_4_k_cu_853d22ef_95634cuda3std6ranges3__45__cpo9iter_moveE)
_ZN39_INTERNAL_6712921d_4_k_cu_853d22ef_95634cuda3std6ranges3__45__cpo9iter_moveE:
	.zero		1
	.type		_ZN39_INTERNAL_6712921d_4_k_cu_853d22ef_95634cuda3std3__45__cpo5beginE,@object
	.size		_ZN39_INTERNAL_6712921d_4_k_cu_853d22ef_95634cuda3std3__45__cpo5beginE,(_ZN39_INTERNAL_6712921d_4_k_cu_853d22ef_95634cuda3std3__441_GLOBAL__N__6712921d_4_k_cu_853d22ef_95636ignoreE - _ZN39_INTERNAL_6712921d_4_k_cu_853d22ef_95634cuda3std3__45__cpo5beginE)
_ZN39_INTERNAL_6712921d_4_k_cu_853d22ef_95634cuda3std3__45__cpo5beginE:
	.zero		1
	.type		_ZN39_INTERNAL_6712921d_4_k_cu_853d22ef_95634cuda3std3__441_GLOBAL__N__6712921d_4_k_cu_853d22ef_95636ignoreE,@object
	.size		_ZN39_INTERNAL_6712921d_4_k_cu_853d22ef_95634cuda3std3__441_GLOBAL__N__6712921d_4_k_cu_853d22ef_95636ignoreE,(_ZN39_INTERNAL_6712921d_4_k_cu_853d22ef_95634cute7productE - _ZN39_INTERNAL_6712921d_4_k_cu_853d22ef_95634cuda3std3__441_GLOBAL__N__6712921d_4_k_cu_853d22ef_95636ignoreE)
_ZN39_INTERNAL_6712921d_4_k_cu_853d22ef_95634cuda3std3__441_GLOBAL__N__6712921d_4_k_cu_853d22ef_95636ignoreE:
	.zero		1
	.type		_ZN39_INTERNAL_6712921d_4_k_cu_853d22ef_95634cute7productE,@object
	.size		_ZN39_INTERNAL_6712921d_4_k_cu_853d22ef_95634cute7productE,(_ZN39_INTERNAL_6712921d_4_k_cu_853d22ef_95634cuda3std3__45__cpo3endE - _ZN39_INTERNAL_6712921d_4_k_cu_853d22ef_95634cute7productE)
_ZN39_INTERNAL_6712921d_4_k_cu_853d22ef_95634cute7productE:
	.zero		1
	.type		_ZN39_INTERNAL_6712921d_4_k_cu_853d22ef_95634cuda3std3__45__cpo3endE,@object
	.size		_ZN39_INTERNAL_6712921d_4_k_cu_853d22ef_95634cuda3std3__45__cpo3endE,(_ZN39_INTERNAL_6712921d_4_k_cu_853d22ef_95634cuda3std3__419piecewise_constructE - _ZN39_INTERNAL_6712921d_4_k_cu_853d22ef_95634cuda3std3__45__cpo3endE)
_ZN39_INTERNAL_6712921d_4_k_cu_853d22ef_95634cuda3std3__45__cpo3endE:
	.zero		1
	.type		_ZN39_INTERNAL_6712921d_4_k_cu_853d22ef_95634cuda3std3__419piecewise_constructE,@object
	.size		_ZN39_INTERNAL_6712921d_4_k_cu_853d22ef_95634cuda3std3__419piecewise_constructE,(_ZN39_INTERNAL_6712921d_4_k_cu_853d22ef_95634cuda3std3__45__cpo4cendE - _ZN39_INTERNAL_6712921d_4_k_cu_853d22ef_95634cuda3std3__419piecewise_constructE)
_ZN39_INTERNAL_6712921d_4_k_cu_853d22ef_95634cuda3std3__419piecewise_constructE:
	.zero		1
	.type		_ZN39_INTERNAL_6712921d_4_k_cu_853d22ef_95634cuda3std3__45__cpo4cendE,@object
	.size		_ZN39_INTERNAL_6712921d_4_k_cu_853d22ef_95634cuda3std3__45__cpo4cendE,(_ZN39_INTERNAL_6712921d_4_k_cu_853d22ef_95634cuda3std6ranges3__45__cpo4swapE - _ZN39_INTERNAL_6712921d_4_k_cu_853d22ef_95634cuda3std3__45__cpo4cendE)
_ZN39_INTERNAL_6712921d_4_k_cu_853d22ef_95634cuda3std3__45__cpo4cendE:
	.zero		1
	.type		_ZN39_INTERNAL_6712921d_4_k_cu_853d22ef_95634cuda3std6ranges3__45__cpo4swapE,@object
	.size		_ZN39_INTERNAL_6712921d_4_k_cu_853d22ef_95634cuda3std6ranges3__45__cpo4swapE,(.L_10 - _ZN39_INTERNAL_6712921d_4_k_cu_853d22ef_95634cuda3std6ranges3__45__cpo4swapE)
_ZN39_INTERNAL_6712921d_4_k_cu_853d22ef_95634cuda3std6ranges3__45__cpo4swapE:
	.zero		1
.L_10:


//--------------------- .nv.constant0._ZN7cutlass13device_kernelINS_4gemm6kernel13GemmUniversalIN4cute5tupleIJiiiiEEENS1_10collective13CollectiveMmaINS1_35MainloopSm100TmaUmmaWarpSpecializedILi34ELi2ELi4ENS5_IJNS4_1CILi2EEESB_NSA_ILi1EEEEEEEENS5_IJNSA_ILi64EEENSA_ILi128EEENSA_ILi32EEEEEENS_12float_e5m2_tENS5_IJlSC_lEEESJ_SK_NS4_8TiledMMAINS4_8MMA_AtomIJNS4_10MMA_TraitsINS4_19SM100_MMA_F8F6F4_SSEJSJ_SJ_fSF_SG_NS4_17integral_constantINS4_4UMMA5MajorELSR_0EEESS_NSP_INSQ_7ScaleInELST_0EEESU_EEEEEENS4_6LayoutINS5_IJSC_SC_SC_EEENS5_IJNSA_ILi0EEESZ_SZ_EEEEENS5_IJNS4_10UnderscoreES12_S12_EEEEENS4_23SM90_TMA_LOAD_MULTICASTENS4_14ComposedLayoutINS4_7SwizzleILi1ELi4ELi3EEENS4_18smem_ptr_flag_bitsILi8EEENSX_INS5_IJNSA_ILi8EEESH_EEENS5_IJSH_SC_EEEEEEEvNS4_8identityES15_S1F_vS1G_EENS_8epilogue10collective18CollectiveEpilogueINS1I_23Sm100TmaWarpSpecializedILi2ELi2ELi32ELb0ELb0EEEJSI_NS5_IJNSX_ISF_SC_EES1N_EEESJ_SK_SJ_SK_NS1I_6fusion15FusionCallbacksIS1M_NS1P_17LinearCombinationISJ_fSJ_fLNS_15FloatRoundStyleE2EEESI_S1O_JEEENS4_5SM1004TMEM4LOAD26SM100_TMEM_LOAD_16dp32b32xENS4_13SM90_TMA_LOADENS16_INS17_ILi2ELi4ELi3EEES1A_NSX_INS5_IJS1B_SF_EEENS5_IJSF_SC_EEEEEEENS4_39AutoVectorizingCopyWithAssumedAlignmentILi128EEENS4_14SM90_TMA_STOREES24_S26_S26_EEEvvEEEEvNT_6ParamsE --------------------------
	.section	.nv.constant0._ZN7cutlass13device_kernelINS_4gemm6kernel13GemmUniversalIN4cute5tupleIJiiiiEEENS1_10collective13CollectiveMmaINS1_35MainloopSm100TmaUmmaWarpSpecializedILi34ELi2ELi4ENS5_IJNS4_1CILi2EEESB_NSA_ILi1EEEEEEEENS5_IJNSA_ILi64EEENSA_ILi128EEENSA_ILi32EEEEEENS_12float_e5m2_tENS5_IJlSC_lEEESJ_SK_NS4_8TiledMMAINS4_8MMA_AtomIJNS4_10MMA_TraitsINS4_19SM100_MMA_F8F6F4_SSEJSJ_SJ_fSF_SG_NS4_17integral_constantINS4_4UMMA5MajorELSR_0EEESS_NSP_INSQ_7ScaleInELST_0EEESU_EEEEEENS4_6LayoutINS5_IJSC_SC_SC_EEENS5_IJNSA_ILi0EEESZ_SZ_EEEEENS5_IJNS4_10UnderscoreES12_S12_EEEEENS4_23SM90_TMA_LOAD_MULTICASTENS4_14ComposedLayoutINS4_7SwizzleILi1ELi4ELi3EEENS4_18smem_ptr_flag_bitsILi8EEENSX_INS5_IJNSA_ILi8EEESH_EEENS5_IJSH_SC_EEEEEEEvNS4_8identityES15_S1F_vS1G_EENS_8epilogue10collective18CollectiveEpilogueINS1I_23Sm100TmaWarpSpecializedILi2ELi2ELi32ELb0ELb0EEEJSI_NS5_IJNSX_ISF_SC_EES1N_EEESJ_SK_SJ_SK_NS1I_6fusion15FusionCallbacksIS1M_NS1P_17LinearCombinationISJ_fSJ_fLNS_15FloatRoundStyleE2EEESI_S1O_JEEENS4_5SM1004TMEM4LOAD26SM100_TMEM_LOAD_16dp32b32xENS4_13SM90_TMA_LOADENS16_INS17_ILi2ELi4ELi3EEES1A_NSX_INS5_IJS1B_SF_EEENS5_IJSF_SC_EEEEEEENS4_39AutoVectorizingCopyWithAssumedAlignmentILi128EEENS4_14SM90_TMA_STOREES24_S26_S26_EEEvvEEEEvNT_6ParamsE,"a",@progbits
	.sectionflags	@""
	.align	4
.nv.constant0._ZN7cutlass13device_kernelINS_4gemm6kernel13GemmUniversalIN4cute5tupleIJiiiiEEENS1_10collective13CollectiveMmaINS1_35MainloopSm100TmaUmmaWarpSpecializedILi34ELi2ELi4ENS5_IJNS4_1CILi2EEESB_NSA_ILi1EEEEEEEENS5_IJNSA_ILi64EEENSA_ILi128EEENSA_ILi32EEEEEENS_12float_e5m2_tENS5_IJlSC_lEEESJ_SK_NS4_8TiledMMAINS4_8MMA_AtomIJNS4_10MMA_TraitsINS4_19SM100_MMA_F8F6F4_SSEJSJ_SJ_fSF_SG_NS4_17integral_constantINS4_4UMMA5MajorELSR_0EEESS_NSP_INSQ_7ScaleInELST_0EEESU_EEEEEENS4_6LayoutINS5_IJSC_SC_SC_EEENS5_IJNSA_ILi0EEESZ_SZ_EEEEENS5_IJNS4_10UnderscoreES12_S12_EEEEENS4_23SM90_TMA_LOAD_MULTICASTENS4_14ComposedLayoutINS4_7SwizzleILi1ELi4ELi3EEENS4_18smem_ptr_flag_bitsILi8EEENSX_INS5_IJNSA_ILi8EEESH_EEENS5_IJSH_SC_EEEEEEEvNS4_8identityES15_S1F_vS1G_EENS_8epilogue10collective18CollectiveEpilogueINS1I_23Sm100TmaWarpSpecializedILi2ELi2ELi32ELb0ELb0EEEJSI_NS5_IJNSX_ISF_SC_EES1N_EEESJ_SK_SJ_SK_NS1I_6fusion15FusionCallbacksIS1M_NS1P_17LinearCombinationISJ_fSJ_fLNS_15FloatRoundStyleE2EEESI_S1O_JEEENS4_5SM1004TMEM4LOAD26SM100_TMEM_LOAD_16dp32b32xENS4_13SM90_TMA_LOADENS16_INS17_ILi2ELi4ELi3EEES1A_NSX_INS5_IJS1B_SF_EEENS5_IJSF_SC_EEEEEEENS4_39AutoVectorizingCopyWithAssumedAlignmentILi128EEENS4_14SM90_TMA_STOREES24_S26_S26_EEEvvEEEEvNT_6ParamsE:
	.zero		2944


//--------------------- SYMBOLS --------------------------

	.type		.nv.reservedSmem.offset0,@object
	.size		.nv.reservedSmem.offset0,0x4
	.type		.nv.reservedSmem.cap,@object
	.size		.nv.reservedSmem.cap,0x4
	.type		__assertfail,@function
